//
// Generated by NVIDIA NVVM Compiler
//
// Compiler Build ID: CL-36424714
// Cuda compilation tools, release 13.0, V13.0.88
// Based on NVVM 20.0.0
//

.version 9.0
.target sm_100
.address_size 64

	// .globl	_Z10kernel_rbfdPKdS0_PKiS2_S2_Pfiji

.visible .entry _Z10kernel_rbfdPKdS0_PKiS2_S2_Pfiji(
	.param .f64 _Z10kernel_rbfdPKdS0_PKiS2_S2_Pfiji_param_0,
	.param .u64 .ptr .align 1 _Z10kernel_rbfdPKdS0_PKiS2_S2_Pfiji_param_1,
	.param .u64 .ptr .align 1 _Z10kernel_rbfdPKdS0_PKiS2_S2_Pfiji_param_2,
	.param .u64 .ptr .align 1 _Z10kernel_rbfdPKdS0_PKiS2_S2_Pfiji_param_3,
	.param .u64 .ptr .align 1 _Z10kernel_rbfdPKdS0_PKiS2_S2_Pfiji_param_4,
	.param .u64 .ptr .align 1 _Z10kernel_rbfdPKdS0_PKiS2_S2_Pfiji_param_5,
	.param .u64 .ptr .align 1 _Z10kernel_rbfdPKdS0_PKiS2_S2_Pfiji_param_6,
	.param .u32 _Z10kernel_rbfdPKdS0_PKiS2_S2_Pfiji_param_7,
	.param .u32 _Z10kernel_rbfdPKdS0_PKiS2_S2_Pfiji_param_8,
	.param .u32 _Z10kernel_rbfdPKdS0_PKiS2_S2_Pfiji_param_9
)
{
	.reg .pred 	%p<11>;
	.reg .b32 	%r<49>;
	.reg .b32 	%f<4>;
	.reg .b64 	%rd<41>;
	.reg .b64 	%fd<44>;

	ld.param.f64 	%fd11, [_Z10kernel_rbfdPKdS0_PKiS2_S2_Pfiji_param_0];
	ld.param.u64 	%rd7, [_Z10kernel_rbfdPKdS0_PKiS2_S2_Pfiji_param_1];
	ld.param.u64 	%rd8, [_Z10kernel_rbfdPKdS0_PKiS2_S2_Pfiji_param_2];
	ld.param.u64 	%rd9, [_Z10kernel_rbfdPKdS0_PKiS2_S2_Pfiji_param_3];
	ld.param.u64 	%rd10, [_Z10kernel_rbfdPKdS0_PKiS2_S2_Pfiji_param_4];
	ld.param.u64 	%rd11, [_Z10kernel_rbfdPKdS0_PKiS2_S2_Pfiji_param_5];
	ld.param.u64 	%rd12, [_Z10kernel_rbfdPKdS0_PKiS2_S2_Pfiji_param_6];
	ld.param.u32 	%r23, [_Z10kernel_rbfdPKdS0_PKiS2_S2_Pfiji_param_7];
	ld.param.u32 	%r21, [_Z10kernel_rbfdPKdS0_PKiS2_S2_Pfiji_param_8];
	ld.param.u32 	%r22, [_Z10kernel_rbfdPKdS0_PKiS2_S2_Pfiji_param_9];
	mov.u32 	%r24, %ntid.x;
	mov.u32 	%r25, %ctaid.x;
	mov.u32 	%r26, %tid.x;
	mad.lo.s32 	%r1, %r24, %r25, %r26;
	setp.ge.s32 	%p1, %r1, %r23;
	@%p1 bra 	$L__BB0_14;
	cvta.to.global.u64 	%rd13, %rd11;
	cvta.to.global.u64 	%rd14, %rd9;
	add.s32 	%r27, %r21, %r1;
	mul.wide.u32 	%rd15, %r27, 4;
	add.s64 	%rd16, %rd13, %rd15;
	ld.global.nc.u32 	%r2, [%rd16];
	mul.wide.s32 	%rd17, %r22, 4;
	add.s64 	%rd18, %rd13, %rd17;
	ld.global.nc.u32 	%r3, [%rd18];
	mul.wide.s32 	%rd19, %r2, 4;
	add.s64 	%rd20, %rd14, %rd19;
	ld.global.nc.u32 	%r4, [%rd20];
	ld.global.nc.u32 	%r28, [%rd20+4];
	sub.s32 	%r5, %r28, %r4;
	mul.wide.s32 	%rd21, %r3, 4;
	add.s64 	%rd22, %rd14, %rd21;
	ld.global.nc.u32 	%r6, [%rd22];
	ld.global.nc.u32 	%r29, [%rd22+4];
	sub.s32 	%r30, %r29, %r6;
	min.s32 	%r31, %r5, %r30;
	setp.lt.s32 	%p2, %r31, 1;
	mov.f64 	%fd42, 0d0000000000000000;
	@%p2 bra 	$L__BB0_10;
	cvta.to.global.u64 	%rd1, %rd10;
	cvta.to.global.u64 	%rd2, %rd8;
	cvt.s64.s32 	%rd3, %r6;
	cvt.s64.s32 	%rd4, %r4;
	mov.f64 	%fd41, 0d0000000000000000;
	mov.b32 	%r48, 0;
	mov.u32 	%r47, %r48;
$L__BB0_3:
	cvt.s64.s32 	%rd23, %r47;
	add.s64 	%rd5, %rd23, %rd4;
	shl.b64 	%rd24, %rd5, 2;
	add.s64 	%rd25, %rd1, %rd24;
	ld.global.nc.u32 	%r10, [%rd25];
	cvt.s64.s32 	%rd26, %r48;
	add.s64 	%rd6, %rd26, %rd3;
	shl.b64 	%rd27, %rd6, 2;
	add.s64 	%rd28, %rd1, %rd27;
	ld.global.nc.u32 	%r11, [%rd28];
	setp.ge.s32 	%p3, %r10, %r11;
	@%p3 bra 	$L__BB0_5;
	add.s32 	%r47, %r47, 1;
	bra.uni 	$L__BB0_8;
$L__BB0_5:
	setp.le.s32 	%p4, %r10, %r11;
	@%p4 bra 	$L__BB0_7;
	add.s32 	%r48, %r48, 1;
	bra.uni 	$L__BB0_8;
$L__BB0_7:
	shl.b64 	%rd29, %rd5, 3;
	add.s64 	%rd30, %rd2, %rd29;
	ld.global.nc.f64 	%fd14, [%rd30];
	shl.b64 	%rd31, %rd6, 3;
	add.s64 	%rd32, %rd2, %rd31;
	ld.global.nc.f64 	%fd15, [%rd32];
	fma.rn.f64 	%fd41, %fd14, %fd15, %fd41;
	add.s32 	%r47, %r47, 1;
	add.s32 	%r48, %r48, 1;
$L__BB0_8:
	setp.lt.s32 	%p5, %r47, %r5;
	setp.lt.s32 	%p6, %r48, %r30;
	and.pred  	%p7, %p5, %p6;
	@%p7 bra 	$L__BB0_3;
	add.f64 	%fd42, %fd41, %fd41;
$L__BB0_10:
	cvta.to.global.u64 	%rd33, %rd7;
	neg.f64 	%fd16, %fd11;
	mul.wide.s32 	%rd34, %r2, 8;
	add.s64 	%rd35, %rd33, %rd34;
	ld.global.nc.f64 	%fd17, [%rd35];
	mul.wide.s32 	%rd36, %r3, 8;
	add.s64 	%rd37, %rd33, %rd36;
	ld.global.nc.f64 	%fd18, [%rd37];
	add.f64 	%fd19, %fd17, %fd18;
	sub.f64 	%fd20, %fd19, %fd42;
	mul.f64 	%fd6, %fd20, %fd16;
	fma.rn.f64 	%fd21, %fd6, 0d3FF71547652B82FE, 0d4338000000000000;
	{
	.reg .b32 %temp; 
	mov.b64 	{%r18, %temp}, %fd21;
	}
	mov.f64 	%fd22, 0dC338000000000000;
	add.rn.f64 	%fd23, %fd21, %fd22;
	fma.rn.f64 	%fd24, %fd23, 0dBFE62E42FEFA39EF, %fd6;
	fma.rn.f64 	%fd25, %fd23, 0dBC7ABC9E3B39803F, %fd24;
	fma.rn.f64 	%fd26, %fd25, 0d3E5ADE1569CE2BDF, 0d3E928AF3FCA213EA;
	fma.rn.f64 	%fd27, %fd26, %fd25, 0d3EC71DEE62401315;
	fma.rn.f64 	%fd28, %fd27, %fd25, 0d3EFA01997C89EB71;
	fma.rn.f64 	%fd29, %fd28, %fd25, 0d3F2A01A014761F65;
	fma.rn.f64 	%fd30, %fd29, %fd25, 0d3F56C16C1852B7AF;
	fma.rn.f64 	%fd31, %fd30, %fd25, 0d3F81111111122322;
	fma.rn.f64 	%fd32, %fd31, %fd25, 0d3FA55555555502A1;
	fma.rn.f64 	%fd33, %fd32, %fd25, 0d3FC5555555555511;
	fma.rn.f64 	%fd34, %fd33, %fd25, 0d3FE000000000000B;
	fma.rn.f64 	%fd35, %fd34, %fd25, 0d3FF0000000000000;
	fma.rn.f64 	%fd36, %fd35, %fd25, 0d3FF0000000000000;
	{
	.reg .b32 %temp; 
	mov.b64 	{%r19, %temp}, %fd36;
	}
	{
	.reg .b32 %temp; 
	mov.b64 	{%temp, %r20}, %fd36;
	}
	shl.b32 	%r33, %r18, 20;
	add.s32 	%r34, %r33, %r20;
	mov.b64 	%fd43, {%r19, %r34};
	{
	.reg .b32 %temp; 
	mov.b64 	{%temp, %r35}, %fd6;
	}
	mov.b32 	%f2, %r35;
	abs.f32 	%f1, %f2;
	setp.lt.f32 	%p8, %f1, 0f4086232B;
	@%p8 bra 	$L__BB0_13;
	setp.lt.f64 	%p9, %fd6, 0d0000000000000000;
	add.f64 	%fd37, %fd6, 0d7FF0000000000000;
	selp.f64 	%fd43, 0d0000000000000000, %fd37, %p9;
	setp.geu.f32 	%p10, %f1, 0f40874800;
	@%p10 bra 	$L__BB0_13;
	shr.u32 	%r36, %r18, 31;
	add.s32 	%r37, %r18, %r36;
	shr.s32 	%r38, %r37, 1;
	shl.b32 	%r39, %r38, 20;
	add.s32 	%r40, %r20, %r39;
	mov.b64 	%fd38, {%r19, %r40};
	sub.s32 	%r41, %r18, %r38;
	shl.b32 	%r42, %r41, 20;
	add.s32 	%r43, %r42, 1072693248;
	mov.b32 	%r44, 0;
	mov.b64 	%fd39, {%r44, %r43};
	mul.f64 	%fd43, %fd39, %fd38;
$L__BB0_13:
	cvt.rn.f32.f64 	%f3, %fd43;
	cvta.to.global.u64 	%rd38, %rd12;
	mul.wide.s32 	%rd39, %r1, 4;
	add.s64 	%rd40, %rd38, %rd39;
	st.global.f32 	[%rd40], %f3;
$L__BB0_14:
	ret;

}
	// .globl	_Z18kernel_rbf_predictdPKdPKiS2_PdiiS2_S0_S0_
.visible .entry _Z18kernel_rbf_predictdPKdPKiS2_PdiiS2_S0_S0_(
	.param .f64 _Z18kernel_rbf_predictdPKdPKiS2_PdiiS2_S0_S0__param_0,
	.param .u64 .ptr .align 1 _Z18kernel_rbf_predictdPKdPKiS2_PdiiS2_S0_S0__param_1,
	.param .u64 .ptr .align 1 _Z18kernel_rbf_predictdPKdPKiS2_PdiiS2_S0_S0__param_2,
	.param .u64 .ptr .align 1 _Z18kernel_rbf_predictdPKdPKiS2_PdiiS2_S0_S0__param_3,
	.param .u64 .ptr .align 1 _Z18kernel_rbf_predictdPKdPKiS2_PdiiS2_S0_S0__param_4,
	.param .u32 _Z18kernel_rbf_predictdPKdPKiS2_PdiiS2_S0_S0__param_5,
	.param .u32 _Z18kernel_rbf_predictdPKdPKiS2_PdiiS2_S0_S0__param_6,
	.param .u64 .ptr .align 1 _Z18kernel_rbf_predictdPKdPKiS2_PdiiS2_S0_S0__param_7,
	.param .u64 .ptr .align 1 _Z18kernel_rbf_predictdPKdPKiS2_PdiiS2_S0_S0__param_8,
	.param .u64 .ptr .align 1 _Z18kernel_rbf_predictdPKdPKiS2_PdiiS2_S0_S0__param_9
)
{
	.reg .pred 	%p<30>;
	.reg .b32 	%r<106>;
	.reg .b32 	%f<3>;
	.reg .b64 	%rd<60>;
	.reg .b64 	%fd<209>;

	ld.param.u64 	%rd11, [_Z18kernel_rbf_predictdPKdPKiS2_PdiiS2_S0_S0__param_1];
	ld.param.u64 	%rd12, [_Z18kernel_rbf_predictdPKdPKiS2_PdiiS2_S0_S0__param_2];
	ld.param.u64 	%rd13, [_Z18kernel_rbf_predictdPKdPKiS2_PdiiS2_S0_S0__param_3];
	ld.param.u64 	%rd14, [_Z18kernel_rbf_predictdPKdPKiS2_PdiiS2_S0_S0__param_4];
	ld.param.u32 	%r58, [_Z18kernel_rbf_predictdPKdPKiS2_PdiiS2_S0_S0__param_5];
	ld.param.u32 	%r57, [_Z18kernel_rbf_predictdPKdPKiS2_PdiiS2_S0_S0__param_6];
	ld.param.u64 	%rd15, [_Z18kernel_rbf_predictdPKdPKiS2_PdiiS2_S0_S0__param_7];
	ld.param.u64 	%rd17, [_Z18kernel_rbf_predictdPKdPKiS2_PdiiS2_S0_S0__param_8];
	ld.param.u64 	%rd16, [_Z18kernel_rbf_predictdPKdPKiS2_PdiiS2_S0_S0__param_9];
	cvta.to.global.u64 	%rd1, %rd17;
	mov.u32 	%r59, %ntid.x;
	mov.u32 	%r60, %ctaid.x;
	mov.u32 	%r61, %tid.x;
	mad.lo.s32 	%r1, %r59, %r60, %r61;
	setp.ge.s32 	%p1, %r1, %r58;
	@%p1 bra 	$L__BB1_37;
	cvta.to.global.u64 	%rd18, %rd12;
	cvta.to.global.u64 	%rd2, %rd11;
	mul.wide.s32 	%rd19, %r1, 4;
	add.s64 	%rd20, %rd18, %rd19;
	ld.global.nc.u32 	%r63, [%rd20];
	cvt.s64.s32 	%rd3, %r63;
	mul.wide.s32 	%rd21, %r63, 8;
	add.s64 	%rd4, %rd2, %rd21;
	ld.global.nc.u32 	%r2, [%rd20+4];
	sub.s32 	%r3, %r2, %r63;
	mov.b32 	%r90, 0;
	mov.f64 	%fd206, 0d0000000000000000;
	min.s32 	%r64, %r3, %r57;
	setp.lt.s32 	%p2, %r64, 1;
	mov.u32 	%r91, %r90;
	@%p2 bra 	$L__BB1_5;
	cvta.to.global.u64 	%rd5, %rd15;
	cvta.to.global.u64 	%rd6, %rd13;
	mov.f64 	%fd206, 0d0000000000000000;
	mov.b32 	%r91, 0;
	mov.u32 	%r90, %r91;
$L__BB1_3:
	cvt.s64.s32 	%rd8, %r90;
	add.s64 	%rd22, %rd8, %rd3;
	shl.b64 	%rd23, %rd22, 2;
	add.s64 	%rd24, %rd6, %rd23;
	ld.global.nc.u32 	%r11, [%rd24];
	add.s32 	%r66, %r11, 1;
	mul.wide.s32 	%rd25, %r91, 4;
	add.s64 	%rd26, %rd5, %rd25;
	ld.global.nc.u32 	%r12, [%rd26];
	setp.ge.s32 	%p3, %r66, %r12;
	@%p3 bra 	$L__BB1_38;
	shl.b64 	%rd33, %rd8, 3;
	add.s64 	%rd34, %rd4, %rd33;
	ld.global.nc.f64 	%fd48, [%rd34];
	mul.f64 	%fd188, %fd48, %fd48;
	add.s32 	%r90, %r90, 1;
	bra.uni 	$L__BB1_41;
$L__BB1_5:
	setp.ge.s32 	%p8, %r90, %r3;
	@%p8 bra 	$L__BB1_18;
	cvt.u32.u64 	%r67, %rd3;
	add.s32 	%r68, %r90, %r67;
	sub.s32 	%r6, %r2, %r68;
	and.b32  	%r7, %r6, 15;
	sub.s32 	%r69, %r90, %r2;
	add.s32 	%r70, %r69, %r67;
	setp.gt.u32 	%p9, %r70, -16;
	@%p9 bra 	$L__BB1_9;
	and.b32  	%r71, %r6, -16;
	neg.s32 	%r97, %r71;
	shl.b64 	%rd35, %rd3, 3;
	add.s64 	%rd36, %rd35, %rd2;
	add.s64 	%rd7, %rd36, 64;
$L__BB1_8:
	.pragma "nounroll";
	mul.wide.s32 	%rd37, %r90, 8;
	add.s64 	%rd38, %rd7, %rd37;
	ld.global.nc.f64 	%fd50, [%rd38+-64];
	fma.rn.f64 	%fd51, %fd50, %fd50, %fd206;
	ld.global.nc.f64 	%fd52, [%rd38+-56];
	fma.rn.f64 	%fd53, %fd52, %fd52, %fd51;
	ld.global.nc.f64 	%fd54, [%rd38+-48];
	fma.rn.f64 	%fd55, %fd54, %fd54, %fd53;
	ld.global.nc.f64 	%fd56, [%rd38+-40];
	fma.rn.f64 	%fd57, %fd56, %fd56, %fd55;
	ld.global.nc.f64 	%fd58, [%rd38+-32];
	fma.rn.f64 	%fd59, %fd58, %fd58, %fd57;
	ld.global.nc.f64 	%fd60, [%rd38+-24];
	fma.rn.f64 	%fd61, %fd60, %fd60, %fd59;
	ld.global.nc.f64 	%fd62, [%rd38+-16];
	fma.rn.f64 	%fd63, %fd62, %fd62, %fd61;
	ld.global.nc.f64 	%fd64, [%rd38+-8];
	fma.rn.f64 	%fd65, %fd64, %fd64, %fd63;
	ld.global.nc.f64 	%fd66, [%rd38];
	fma.rn.f64 	%fd67, %fd66, %fd66, %fd65;
	ld.global.nc.f64 	%fd68, [%rd38+8];
	fma.rn.f64 	%fd69, %fd68, %fd68, %fd67;
	ld.global.nc.f64 	%fd70, [%rd38+16];
	fma.rn.f64 	%fd71, %fd70, %fd70, %fd69;
	ld.global.nc.f64 	%fd72, [%rd38+24];
	fma.rn.f64 	%fd73, %fd72, %fd72, %fd71;
	ld.global.nc.f64 	%fd74, [%rd38+32];
	fma.rn.f64 	%fd75, %fd74, %fd74, %fd73;
	ld.global.nc.f64 	%fd76, [%rd38+40];
	fma.rn.f64 	%fd77, %fd76, %fd76, %fd75;
	ld.global.nc.f64 	%fd78, [%rd38+48];
	fma.rn.f64 	%fd79, %fd78, %fd78, %fd77;
	ld.global.nc.f64 	%fd80, [%rd38+56];
	fma.rn.f64 	%fd206, %fd80, %fd80, %fd79;
	add.s32 	%r90, %r90, 16;
	add.s32 	%r97, %r97, 16;
	setp.eq.s32 	%p10, %r97, 0;
	@%p10 bra 	$L__BB1_9;
	bra.uni 	$L__BB1_8;
$L__BB1_9:
	setp.eq.s32 	%p11, %r7, 0;
	@%p11 bra 	$L__BB1_18;
	and.b32  	%r20, %r6, 7;
	setp.lt.u32 	%p12, %r7, 8;
	@%p12 bra 	$L__BB1_12;
	mul.wide.s32 	%rd39, %r90, 8;
	add.s64 	%rd40, %rd4, %rd39;
	ld.global.nc.f64 	%fd82, [%rd40];
	fma.rn.f64 	%fd83, %fd82, %fd82, %fd206;
	ld.global.nc.f64 	%fd84, [%rd40+8];
	fma.rn.f64 	%fd85, %fd84, %fd84, %fd83;
	ld.global.nc.f64 	%fd86, [%rd40+16];
	fma.rn.f64 	%fd87, %fd86, %fd86, %fd85;
	ld.global.nc.f64 	%fd88, [%rd40+24];
	fma.rn.f64 	%fd89, %fd88, %fd88, %fd87;
	ld.global.nc.f64 	%fd90, [%rd40+32];
	fma.rn.f64 	%fd91, %fd90, %fd90, %fd89;
	ld.global.nc.f64 	%fd92, [%rd40+40];
	fma.rn.f64 	%fd93, %fd92, %fd92, %fd91;
	ld.global.nc.f64 	%fd94, [%rd40+48];
	fma.rn.f64 	%fd95, %fd94, %fd94, %fd93;
	ld.global.nc.f64 	%fd96, [%rd40+56];
	fma.rn.f64 	%fd206, %fd96, %fd96, %fd95;
	add.s32 	%r90, %r90, 8;
$L__BB1_12:
	setp.eq.s32 	%p13, %r20, 0;
	@%p13 bra 	$L__BB1_18;
	and.b32  	%r23, %r6, 3;
	setp.lt.u32 	%p14, %r20, 4;
	@%p14 bra 	$L__BB1_15;
	mul.wide.s32 	%rd41, %r90, 8;
	add.s64 	%rd42, %rd4, %rd41;
	ld.global.nc.f64 	%fd98, [%rd42];
	fma.rn.f64 	%fd99, %fd98, %fd98, %fd206;
	ld.global.nc.f64 	%fd100, [%rd42+8];
	fma.rn.f64 	%fd101, %fd100, %fd100, %fd99;
	ld.global.nc.f64 	%fd102, [%rd42+16];
	fma.rn.f64 	%fd103, %fd102, %fd102, %fd101;
	ld.global.nc.f64 	%fd104, [%rd42+24];
	fma.rn.f64 	%fd206, %fd104, %fd104, %fd103;
	add.s32 	%r90, %r90, 4;
$L__BB1_15:
	setp.eq.s32 	%p15, %r23, 0;
	@%p15 bra 	$L__BB1_18;
	shl.b64 	%rd43, %rd3, 3;
	add.s64 	%rd9, %rd2, %rd43;
	neg.s32 	%r95, %r23;
$L__BB1_17:
	.pragma "nounroll";
	mul.wide.s32 	%rd44, %r90, 8;
	add.s64 	%rd45, %rd9, %rd44;
	ld.global.nc.f64 	%fd105, [%rd45];
	fma.rn.f64 	%fd206, %fd105, %fd105, %fd206;
	add.s32 	%r90, %r90, 1;
	add.s32 	%r95, %r95, 1;
	setp.ne.s32 	%p16, %r95, 0;
	@%p16 bra 	$L__BB1_17;
$L__BB1_18:
	setp.ge.s32 	%p17, %r91, %r57;
	@%p17 bra 	$L__BB1_31;
	sub.s32 	%r31, %r57, %r91;
	and.b32  	%r32, %r31, 15;
	sub.s32 	%r72, %r91, %r57;
	setp.gt.u32 	%p18, %r72, -16;
	@%p18 bra 	$L__BB1_22;
	and.b32  	%r73, %r31, -16;
	neg.s32 	%r99, %r73;
	add.s64 	%rd10, %rd1, 64;
$L__BB1_21:
	.pragma "nounroll";
	mul.wide.s32 	%rd46, %r91, 8;
	add.s64 	%rd47, %rd10, %rd46;
	ld.global.nc.f64 	%fd107, [%rd47+-64];
	fma.rn.f64 	%fd108, %fd107, %fd107, %fd206;
	ld.global.nc.f64 	%fd109, [%rd47+-56];
	fma.rn.f64 	%fd110, %fd109, %fd109, %fd108;
	ld.global.nc.f64 	%fd111, [%rd47+-48];
	fma.rn.f64 	%fd112, %fd111, %fd111, %fd110;
	ld.global.nc.f64 	%fd113, [%rd47+-40];
	fma.rn.f64 	%fd114, %fd113, %fd113, %fd112;
	ld.global.nc.f64 	%fd115, [%rd47+-32];
	fma.rn.f64 	%fd116, %fd115, %fd115, %fd114;
	ld.global.nc.f64 	%fd117, [%rd47+-24];
	fma.rn.f64 	%fd118, %fd117, %fd117, %fd116;
	ld.global.nc.f64 	%fd119, [%rd47+-16];
	fma.rn.f64 	%fd120, %fd119, %fd119, %fd118;
	ld.global.nc.f64 	%fd121, [%rd47+-8];
	fma.rn.f64 	%fd122, %fd121, %fd121, %fd120;
	ld.global.nc.f64 	%fd123, [%rd47];
	fma.rn.f64 	%fd124, %fd123, %fd123, %fd122;
	ld.global.nc.f64 	%fd125, [%rd47+8];
	fma.rn.f64 	%fd126, %fd125, %fd125, %fd124;
	ld.global.nc.f64 	%fd127, [%rd47+16];
	fma.rn.f64 	%fd128, %fd127, %fd127, %fd126;
	ld.global.nc.f64 	%fd129, [%rd47+24];
	fma.rn.f64 	%fd130, %fd129, %fd129, %fd128;
	ld.global.nc.f64 	%fd131, [%rd47+32];
	fma.rn.f64 	%fd132, %fd131, %fd131, %fd130;
	ld.global.nc.f64 	%fd133, [%rd47+40];
	fma.rn.f64 	%fd134, %fd133, %fd133, %fd132;
	ld.global.nc.f64 	%fd135, [%rd47+48];
	fma.rn.f64 	%fd136, %fd135, %fd135, %fd134;
	ld.global.nc.f64 	%fd137, [%rd47+56];
	fma.rn.f64 	%fd206, %fd137, %fd137, %fd136;
	add.s32 	%r91, %r91, 16;
	add.s32 	%r99, %r99, 16;
	setp.ne.s32 	%p19, %r99, 0;
	@%p19 bra 	$L__BB1_21;
$L__BB1_22:
	setp.eq.s32 	%p20, %r32, 0;
	@%p20 bra 	$L__BB1_31;
	and.b32  	%r43, %r31, 7;
	setp.lt.u32 	%p21, %r32, 8;
	@%p21 bra 	$L__BB1_25;
	mul.wide.s32 	%rd48, %r91, 8;
	add.s64 	%rd49, %rd1, %rd48;
	ld.global.nc.f64 	%fd139, [%rd49];
	fma.rn.f64 	%fd140, %fd139, %fd139, %fd206;
	ld.global.nc.f64 	%fd141, [%rd49+8];
	fma.rn.f64 	%fd142, %fd141, %fd141, %fd140;
	ld.global.nc.f64 	%fd143, [%rd49+16];
	fma.rn.f64 	%fd144, %fd143, %fd143, %fd142;
	ld.global.nc.f64 	%fd145, [%rd49+24];
	fma.rn.f64 	%fd146, %fd145, %fd145, %fd144;
	ld.global.nc.f64 	%fd147, [%rd49+32];
	fma.rn.f64 	%fd148, %fd147, %fd147, %fd146;
	ld.global.nc.f64 	%fd149, [%rd49+40];
	fma.rn.f64 	%fd150, %fd149, %fd149, %fd148;
	ld.global.nc.f64 	%fd151, [%rd49+48];
	fma.rn.f64 	%fd152, %fd151, %fd151, %fd150;
	ld.global.nc.f64 	%fd153, [%rd49+56];
	fma.rn.f64 	%fd206, %fd153, %fd153, %fd152;
	add.s32 	%r91, %r91, 8;
$L__BB1_25:
	setp.eq.s32 	%p22, %r43, 0;
	@%p22 bra 	$L__BB1_31;
	and.b32  	%r46, %r31, 3;
	setp.lt.u32 	%p23, %r43, 4;
	@%p23 bra 	$L__BB1_28;
	mul.wide.s32 	%rd50, %r91, 8;
	add.s64 	%rd51, %rd1, %rd50;
	ld.global.nc.f64 	%fd155, [%rd51];
	fma.rn.f64 	%fd156, %fd155, %fd155, %fd206;
	ld.global.nc.f64 	%fd157, [%rd51+8];
	fma.rn.f64 	%fd158, %fd157, %fd157, %fd156;
	ld.global.nc.f64 	%fd159, [%rd51+16];
	fma.rn.f64 	%fd160, %fd159, %fd159, %fd158;
	ld.global.nc.f64 	%fd161, [%rd51+24];
	fma.rn.f64 	%fd206, %fd161, %fd161, %fd160;
	add.s32 	%r91, %r91, 4;
$L__BB1_28:
	setp.eq.s32 	%p24, %r46, 0;
	@%p24 bra 	$L__BB1_31;
	neg.s32 	%r104, %r46;
$L__BB1_30:
	.pragma "nounroll";
	mul.wide.s32 	%rd52, %r91, 8;
	add.s64 	%rd53, %rd1, %rd52;
	ld.global.nc.f64 	%fd162, [%rd53];
	fma.rn.f64 	%fd206, %fd162, %fd162, %fd206;
	add.s32 	%r91, %r91, 1;
	add.s32 	%r104, %r104, 1;
	setp.ne.s32 	%p25, %r104, 0;
	@%p25 bra 	$L__BB1_30;
$L__BB1_31:
	setp.eq.s64 	%p26, %rd16, 0;
	mov.f64 	%fd207, 0d3FF0000000000000;
	@%p26 bra 	$L__BB1_33;
	cvta.to.global.u64 	%rd54, %rd16;
	mul.wide.s32 	%rd55, %r1, 8;
	add.s64 	%rd56, %rd54, %rd55;
	ld.global.nc.f64 	%fd207, [%rd56];
$L__BB1_33:
	ld.param.f64 	%fd185, [_Z18kernel_rbf_predictdPKdPKiS2_PdiiS2_S0_S0__param_0];
	neg.f64 	%fd164, %fd185;
	mul.f64 	%fd36, %fd206, %fd164;
	fma.rn.f64 	%fd165, %fd36, 0d3FF71547652B82FE, 0d4338000000000000;
	{
	.reg .b32 %temp; 
	mov.b64 	{%r54, %temp}, %fd165;
	}
	mov.f64 	%fd166, 0dC338000000000000;
	add.rn.f64 	%fd167, %fd165, %fd166;
	fma.rn.f64 	%fd168, %fd167, 0dBFE62E42FEFA39EF, %fd36;
	fma.rn.f64 	%fd169, %fd167, 0dBC7ABC9E3B39803F, %fd168;
	fma.rn.f64 	%fd170, %fd169, 0d3E5ADE1569CE2BDF, 0d3E928AF3FCA213EA;
	fma.rn.f64 	%fd171, %fd170, %fd169, 0d3EC71DEE62401315;
	fma.rn.f64 	%fd172, %fd171, %fd169, 0d3EFA01997C89EB71;
	fma.rn.f64 	%fd173, %fd172, %fd169, 0d3F2A01A014761F65;
	fma.rn.f64 	%fd174, %fd173, %fd169, 0d3F56C16C1852B7AF;
	fma.rn.f64 	%fd175, %fd174, %fd169, 0d3F81111111122322;
	fma.rn.f64 	%fd176, %fd175, %fd169, 0d3FA55555555502A1;
	fma.rn.f64 	%fd177, %fd176, %fd169, 0d3FC5555555555511;
	fma.rn.f64 	%fd178, %fd177, %fd169, 0d3FE000000000000B;
	fma.rn.f64 	%fd179, %fd178, %fd169, 0d3FF0000000000000;
	fma.rn.f64 	%fd180, %fd179, %fd169, 0d3FF0000000000000;
	{
	.reg .b32 %temp; 
	mov.b64 	{%r55, %temp}, %fd180;
	}
	{
	.reg .b32 %temp; 
	mov.b64 	{%temp, %r56}, %fd180;
	}
	shl.b32 	%r74, %r54, 20;
	add.s32 	%r75, %r74, %r56;
	mov.b64 	%fd208, {%r55, %r75};
	{
	.reg .b32 %temp; 
	mov.b64 	{%temp, %r76}, %fd36;
	}
	mov.b32 	%f2, %r76;
	abs.f32 	%f1, %f2;
	setp.lt.f32 	%p27, %f1, 0f4086232B;
	@%p27 bra 	$L__BB1_36;
	setp.lt.f64 	%p28, %fd36, 0d0000000000000000;
	add.f64 	%fd181, %fd36, 0d7FF0000000000000;
	selp.f64 	%fd208, 0d0000000000000000, %fd181, %p28;
	setp.geu.f32 	%p29, %f1, 0f40874800;
	@%p29 bra 	$L__BB1_36;
	shr.u32 	%r77, %r54, 31;
	add.s32 	%r78, %r54, %r77;
	shr.s32 	%r79, %r78, 1;
	shl.b32 	%r80, %r79, 20;
	add.s32 	%r81, %r56, %r80;
	mov.b64 	%fd182, {%r55, %r81};
	sub.s32 	%r82, %r54, %r79;
	shl.b32 	%r83, %r82, 20;
	add.s32 	%r84, %r83, 1072693248;
	mov.b32 	%r85, 0;
	mov.b64 	%fd183, {%r85, %r84};
	mul.f64 	%fd208, %fd183, %fd182;
$L__BB1_36:
	mul.f64 	%fd184, %fd207, %fd208;
	cvta.to.global.u64 	%rd57, %rd14;
	mul.wide.s32 	%rd58, %r1, 8;
	add.s64 	%rd59, %rd57, %rd58;
	st.global.f64 	[%rd59], %fd184;
$L__BB1_37:
	ret;
$L__BB1_38:
	setp.lt.s32 	%p4, %r11, %r12;
	@%p4 bra 	$L__BB1_40;
	mul.wide.s32 	%rd27, %r91, 8;
	add.s64 	%rd28, %rd1, %rd27;
	ld.global.nc.f64 	%fd44, [%rd28];
	mul.f64 	%fd188, %fd44, %fd44;
	add.s32 	%r91, %r91, 1;
	bra.uni 	$L__BB1_41;
$L__BB1_40:
	shl.b64 	%rd29, %rd8, 3;
	add.s64 	%rd30, %rd4, %rd29;
	ld.global.nc.f64 	%fd45, [%rd30];
	mul.wide.s32 	%rd31, %r91, 8;
	add.s64 	%rd32, %rd1, %rd31;
	ld.global.nc.f64 	%fd46, [%rd32];
	sub.f64 	%fd47, %fd45, %fd46;
	mul.f64 	%fd188, %fd47, %fd47;
	add.s32 	%r90, %r90, 1;
	add.s32 	%r91, %r91, 1;
$L__BB1_41:
	add.f64 	%fd206, %fd206, %fd188;
	setp.lt.s32 	%p5, %r90, %r3;
	setp.lt.s32 	%p6, %r91, %r57;
	and.pred  	%p7, %p5, %p6;
	@%p7 bra 	$L__BB1_3;
	bra.uni 	$L__BB1_5;

}


// ===== COMPILED SASS (sm_100) =====

	.target	sm_100

	.elftype	@"ET_EXEC"


//--------------------- .note.nv.tkinfo           --------------------------
	.section	.note.nv.tkinfo,"",@"SHT_NOTE"
	.sectionflags	@"SHF_NOTE_NV_TKINFO"
	.tkinfo
        /*0018*/ 	.word	0x00000002
        /*0030*/ 	.string	""
        /*0030*/ 	.string	"ptxas"
        /*0030*/ 	.string	"Cuda compilation tools, release 13.0, V13.0.88"
        /*0030*/ 	.string	"Build cuda_13.0.r13.0/compiler.36424714_0"
        /*0030*/ 	.string	"-arch sm_100 -m 64 "



//--------------------- .note.nv.cuinfo           --------------------------
	.section	.note.nv.cuinfo,"",@"SHT_NOTE"
	.sectionflags	@"SHF_NOTE_NV_CUINFO"
        /*0018*/ 	.short	0x0002
        /*001a*/ 	.short	0x0064
        /*001c*/ 	.short	0x0082
	.zero		2


//--------------------- .nv.info                  --------------------------
	.section	.nv.info,"",@"SHT_CUDA_INFO"
	.align	4


	//----- nvinfo : EIATTR_REGCOUNT
	.align		4
        /*0000*/ 	.byte	0x04, 0x2f
        /*0002*/ 	.short	(.L_1 - .L_0)
	.align		4
.L_0:
        /*0004*/ 	.word	index@(_Z10kernel_rbfdPKdS0_PKiS2_S2_Pfiji)
        /*0008*/ 	.word	0x00000016


	//----- nvinfo : EIATTR_FRAME_SIZE
	.align		4
.L_1:
        /*000c*/ 	.byte	0x04, 0x11
        /*000e*/ 	.short	(.L_3 - .L_2)
	.align		4
.L_2:
        /*0010*/ 	.word	index@(_Z10kernel_rbfdPKdS0_PKiS2_S2_Pfiji)
        /*0014*/ 	.word	0x00000000


	//----- nvinfo : EIATTR_REGCOUNT
	.align		4
.L_3:
        /*0018*/ 	.byte	0x04, 0x2f
        /*001a*/ 	.short	(.L_5 - .L_4)
	.align		4
.L_4:
        /*001c*/ 	.word	index@(_Z18kernel_rbf_predictdPKdPKiS2_PdiiS2_S0_S0_)
        /*0020*/ 	.word	0x0000001f


	//----- nvinfo : EIATTR_FRAME_SIZE
	.align		4
.L_5:
        /*0024*/ 	.byte	0x04, 0x11
        /*0026*/ 	.short	(.L_7 - .L_6)
	.align		4
.L_6:
        /*0028*/ 	.word	index@(_Z18kernel_rbf_predictdPKdPKiS2_PdiiS2_S0_S0_)
        /*002c*/ 	.word	0x00000000


	//----- nvinfo : EIATTR_MIN_STACK_SIZE
	.align		4
.L_7:
        /*0030*/ 	.byte	0x04, 0x12
        /*0032*/ 	.short	(.L_9 - .L_8)
	.align		4
.L_8:
        /*0034*/ 	.word	index@(_Z18kernel_rbf_predictdPKdPKiS2_PdiiS2_S0_S0_)
        /*0038*/ 	.word	0x00000000


	//----- nvinfo : EIATTR_MIN_STACK_SIZE
	.align		4
.L_9:
        /*003c*/ 	.byte	0x04, 0x12
        /*003e*/ 	.short	(.L_11 - .L_10)
	.align		4
.L_10:
        /*0040*/ 	.word	index@(_Z10kernel_rbfdPKdS0_PKiS2_S2_Pfiji)
        /*0044*/ 	.word	0x00000000
.L_11:


//--------------------- .nv.compat                --------------------------
	.section	.nv.compat,"",@"SHT_CUDA_COMPAT_INFO"
	.align	4
        /*0000*/ 	.byte	0x02, 0x09, 0x00, 0x00, 0x02, 0x02, 0x01, 0x00, 0x02, 0x05, 0x05, 0x00, 0x03, 0x07, 0x01, 0x01
        /*0010*/ 	.byte	0x02, 0x03, 0x00, 0x00, 0x02, 0x06, 0x01, 0x00, 0x04, 0x0b, 0x08, 0x00, 0x01, 0x00, 0x00, 0x00
        /*0020*/ 	.byte	0x00, 0x00, 0x00, 0x00


//--------------------- .nv.info._Z18kernel_rbf_predictdPKdPKiS2_PdiiS2_S0_S0_ --------------------------
	.section	.nv.info._Z18kernel_rbf_predictdPKdPKiS2_PdiiS2_S0_S0_,"",@"SHT_CUDA_INFO"
	.sectionflags	@""
	.align	4


	//----- nvinfo : EIATTR_CUDA_API_VERSION
	.align		4
        /*0000*/ 	.byte	0x04, 0x37
        /*0002*/ 	.short	(.L_13 - .L_12)
.L_12:
        /*0004*/ 	.word	0x00000082


	//----- nvinfo : EIATTR_KPARAM_INFO
	.align		4
.L_13:
        /*0008*/ 	.byte	0x04, 0x17
        /*000a*/ 	.short	(.L_15 - .L_14)
.L_14:
        /*000c*/ 	.word	0x00000000
        /*0010*/ 	.short	0x0009
        /*0012*/ 	.short	0x0040
        /*0014*/ 	.byte	0x00, 0xf5, 0x21, 0x00


	//----- nvinfo : EIATTR_KPARAM_INFO
	.align		4
.L_15:
        /*0018*/ 	.byte	0x04, 0x17
        /*001a*/ 	.short	(.L_17 - .L_16)
.L_16:
        /*001c*/ 	.word	0x00000000
        /*0020*/ 	.short	0x0008
        /*0022*/ 	.short	0x0038
        /*0024*/ 	.byte	0x00, 0xf5, 0x21, 0x00


	//----- nvinfo : EIATTR_KPARAM_INFO
	.align		4
.L_17:
        /*0028*/ 	.byte	0x04, 0x17
        /*002a*/ 	.short	(.L_19 - .L_18)
.L_18:
        /*002c*/ 	.word	0x00000000
        /*0030*/ 	.short	0x0007
        /*0032*/ 	.short	0x0030
        /*0034*/ 	.byte	0x00, 0xf5, 0x21, 0x00


	//----- nvinfo : EIATTR_KPARAM_INFO
	.align		4
.L_19:
        /*0038*/ 	.byte	0x04, 0x17
        /*003a*/ 	.short	(.L_21 - .L_20)
.L_20:
        /*003c*/ 	.word	0x00000000
        /*0040*/ 	.short	0x0006
        /*0042*/ 	.short	0x002c
        /*0044*/ 	.byte	0x00, 0xf0, 0x11, 0x00


	//----- nvinfo : EIATTR_KPARAM_INFO
	.align		4
.L_21:
        /*0048*/ 	.byte	0x04, 0x17
        /*004a*/ 	.short	(.L_23 - .L_22)
.L_22:
        /*004c*/ 	.word	0x00000000
        /*0050*/ 	.short	0x0005
        /*0052*/ 	.short	0x0028
        /*0054*/ 	.byte	0x00, 0xf0, 0x11, 0x00


	//----- nvinfo : EIATTR_KPARAM_INFO
	.align		4
.L_23:
        /*0058*/ 	.byte	0x04, 0x17
        /*005a*/ 	.short	(.L_25 - .L_24)
.L_24:
        /*005c*/ 	.word	0x00000000
        /*0060*/ 	.short	0x0004
        /*0062*/ 	.short	0x0020
        /*0064*/ 	.byte	0x00, 0xf5, 0x21, 0x00


	//----- nvinfo : EIATTR_KPARAM_INFO
	.align		4
.L_25:
        /*0068*/ 	.byte	0x04, 0x17
        /*006a*/ 	.short	(.L_27 - .L_26)
.L_26:
        /*006c*/ 	.word	0x00000000
        /*0070*/ 	.short	0x0003
        /*0072*/ 	.short	0x0018
        /*0074*/ 	.byte	0x00, 0xf5, 0x21, 0x00


	//----- nvinfo : EIATTR_KPARAM_INFO
	.align		4
.L_27:
        /*0078*/ 	.byte	0x04, 0x17
        /*007a*/ 	.short	(.L_29 - .L_28)
.L_28:
        /*007c*/ 	.word	0x00000000
        /*0080*/ 	.short	0x0002
        /*0082*/ 	.short	0x0010
        /*0084*/ 	.byte	0x00, 0xf5, 0x21, 0x00


	//----- nvinfo : EIATTR_KPARAM_INFO
	.align		4
.L_29:
        /*0088*/ 	.byte	0x04, 0x17
        /*008a*/ 	.short	(.L_31 - .L_30)
.L_30:
        /*008c*/ 	.word	0x00000000
        /*0090*/ 	.short	0x0001
        /*0092*/ 	.short	0x0008
        /*0094*/ 	.byte	0x00, 0xf5, 0x21, 0x00


	//----- nvinfo : EIATTR_KPARAM_INFO
	.align		4
.L_31:
        /*0098*/ 	.byte	0x04, 0x17
        /*009a*/ 	.short	(.L_33 - .L_32)
.L_32:
        /*009c*/ 	.word	0x00000000
        /*00a0*/ 	.short	0x0000
        /*00a2*/ 	.short	0x0000
        /*00a4*/ 	.byte	0x00, 0xf0, 0x21, 0x00


	//----- nvinfo : EIATTR_SPARSE_MMA_MASK
	.align		4
.L_33:
        /*00a8*/ 	.byte	0x03, 0x50
        /*00aa*/ 	.short	0x0000


	//----- nvinfo : EIATTR_MAXREG_COUNT
	.align		4
        /*00ac*/ 	.byte	0x03, 0x1b
        /*00ae*/ 	.short	0x00ff


	//----- nvinfo : EIATTR_MERCURY_ISA_VERSION
	.align		4
        /*00b0*/ 	.byte	0x03, 0x5f
        /*00b2*/ 	.short	0x0101


	//----- nvinfo : EIATTR_VRC_CTA_INIT_COUNT
	.align		4
        /*00b4*/ 	.byte	0x02, 0x4a
	.zero		1
	.zero		1


	//----- nvinfo : EIATTR_EXIT_INSTR_OFFSETS
	.align		4
        /*00b8*/ 	.byte	0x04, 0x1c
        /*00ba*/ 	.short	(.L_35 - .L_34)


	//   ....[0]....
.L_34:
        /*00bc*/ 	.word	0x00000070


	//   ....[1]....
        /*00c0*/ 	.word	0x000016c0


	//----- nvinfo : EIATTR_CRS_STACK_SIZE
	.align		4
.L_35:
        /*00c4*/ 	.byte	0x04, 0x1e
        /*00c6*/ 	.short	(.L_37 - .L_36)
.L_36:
        /*00c8*/ 	.word	0x00000000


	//----- nvinfo : EIATTR_CBANK_PARAM_SIZE
	.align		4
.L_37:
        /*00cc*/ 	.byte	0x03, 0x19
        /*00ce*/ 	.short	0x0048


	//----- nvinfo : EIATTR_PARAM_CBANK
	.align		4
        /*00d0*/ 	.byte	0x04, 0x0a
        /*00d2*/ 	.short	(.L_39 - .L_38)
	.align		4
.L_38:
        /*00d4*/ 	.word	index@(.nv.constant0._Z18kernel_rbf_predictdPKdPKiS2_PdiiS2_S0_S0_)
        /*00d8*/ 	.short	0x0380
        /*00da*/ 	.short	0x0048


	//----- nvinfo : EIATTR_SW_WAR
	.align		4
.L_39:
        /*00dc*/ 	.byte	0x04, 0x36
        /*00de*/ 	.short	(.L_41 - .L_40)
.L_40:
        /*00e0*/ 	.word	0x00000008
.L_41:


//--------------------- .nv.info._Z10kernel_rbfdPKdS0_PKiS2_S2_Pfiji --------------------------
	.section	.nv.info._Z10kernel_rbfdPKdS0_PKiS2_S2_Pfiji,"",@"SHT_CUDA_INFO"
	.sectionflags	@""
	.align	4


	//----- nvinfo : EIATTR_CUDA_API_VERSION
	.align		4
        /*0000*/ 	.byte	0x04, 0x37
        /*0002*/ 	.short	(.L_43 - .L_42)
.L_42:
        /*0004*/ 	.word	0x00000082


	//----- nvinfo : EIATTR_KPARAM_INFO
	.align		4
.L_43:
        /*0008*/ 	.byte	0x04, 0x17
        /*000a*/ 	.short	(.L_45 - .L_44)
.L_44:
        /*000c*/ 	.word	0x00000000
        /*0010*/ 	.short	0x0009
        /*0012*/ 	.short	0x0040
        /*0014*/ 	.byte	0x00, 0xf0, 0x11, 0x00


	//----- nvinfo : EIATTR_KPARAM_INFO
	.align		4
.L_45:
        /*0018*/ 	.byte	0x04, 0x17
        /*001a*/ 	.short	(.L_47 - .L_46)
.L_46:
        /*001c*/ 	.word	0x00000000
        /*0020*/ 	.short	0x0008
        /*0022*/ 	.short	0x003c
        /*0024*/ 	.byte	0x00, 0xf0, 0x11, 0x00


	//----- nvinfo : EIATTR_KPARAM_INFO
	.align		4
.L_47:
        /*0028*/ 	.byte	0x04, 0x17
        /*002a*/ 	.short	(.L_49 - .L_48)
.L_48:
        /*002c*/ 	.word	0x00000000
        /*0030*/ 	.short	0x0007
        /*0032*/ 	.short	0x0038
        /*0034*/ 	.byte	0x00, 0xf0, 0x11, 0x00


	//----- nvinfo : EIATTR_KPARAM_INFO
	.align		4
.L_49:
        /*0038*/ 	.byte	0x04, 0x17
        /*003a*/ 	.short	(.L_51 - .L_50)
.L_50:
        /*003c*/ 	.word	0x00000000
        /*0040*/ 	.short	0x0006
        /*0042*/ 	.short	0x0030
        /*0044*/ 	.byte	0x00, 0xf5, 0x21, 0x00


	//----- nvinfo : EIATTR_KPARAM_INFO
	.align		4
.L_51:
        /*0048*/ 	.byte	0x04, 0x17
        /*004a*/ 	.short	(.L_53 - .L_52)
.L_52:
        /*004c*/ 	.word	0x00000000
        /*0050*/ 	.short	0x0005
        /*0052*/ 	.short	0x0028
        /*0054*/ 	.byte	0x00, 0xf5, 0x21, 0x00


	//----- nvinfo : EIATTR_KPARAM_INFO
	.align		4
.L_53:
        /*0058*/ 	.byte	0x04, 0x17
        /*005a*/ 	.short	(.L_55 - .L_54)
.L_54:
        /*005c*/ 	.word	0x00000000
        /*0060*/ 	.short	0x0004
        /*0062*/ 	.short	0x0020
        /*0064*/ 	.byte	0x00, 0xf5, 0x21, 0x00


	//----- nvinfo : EIATTR_KPARAM_INFO
	.align		4
.L_55:
        /*0068*/ 	.byte	0x04, 0x17
        /*006a*/ 	.short	(.L_57 - .L_56)
.L_56:
        /*006c*/ 	.word	0x00000000
        /*0070*/ 	.short	0x0003
        /*0072*/ 	.short	0x0018
        /*0074*/ 	.byte	0x00, 0xf5, 0x21, 0x00


	//----- nvinfo : EIATTR_KPARAM_INFO
	.align		4
.L_57:
        /*0078*/ 	.byte	0x04, 0x17
        /*007a*/ 	.short	(.L_59 - .L_58)
.L_58:
        /*007c*/ 	.word	0x00000000
        /*0080*/ 	.short	0x0002
        /*0082*/ 	.short	0x0010
        /*0084*/ 	.byte	0x00, 0xf5, 0x21, 0x00


	//----- nvinfo : EIATTR_KPARAM_INFO
	.align		4
.L_59:
        /*0088*/ 	.byte	0x04, 0x17
        /*008a*/ 	.short	(.L_61 - .L_60)
.L_60:
        /*008c*/ 	.word	0x00000000
        /*0090*/ 	.short	0x0001
        /*0092*/ 	.short	0x0008
        /*0094*/ 	.byte	0x00, 0xf5, 0x21, 0x00


	//----- nvinfo : EIATTR_KPARAM_INFO
	.align		4
.L_61:
        /*0098*/ 	.byte	0x04, 0x17
        /*009a*/ 	.short	(.L_63 - .L_62)
.L_62:
        /*009c*/ 	.word	0x00000000
        /*00a0*/ 	.short	0x0000
        /*00a2*/ 	.short	0x0000
        /*00a4*/ 	.byte	0x00, 0xf0, 0x21, 0x00


	//----- nvinfo : EIATTR_SPARSE_MMA_MASK
	.align		4
.L_63:
        /*00a8*/ 	.byte	0x03, 0x50
        /*00aa*/ 	.short	0x0000


	//----- nvinfo : EIATTR_MAXREG_COUNT
	.align		4
        /*00ac*/ 	.byte	0x03, 0x1b
        /*00ae*/ 	.short	0x00ff


	//----- nvinfo : EIATTR_MERCURY_ISA_VERSION
	.align		4
        /*00b0*/ 	.byte	0x03, 0x5f
        /*00b2*/ 	.short	0x0101


	//----- nvinfo : EIATTR_VRC_CTA_INIT_COUNT
	.align		4
        /*00b4*/ 	.byte	0x02, 0x4a
	.zero		1
	.zero		1


	//----- nvinfo : EIATTR_EXIT_INSTR_OFFSETS
	.align		4
        /*00b8*/ 	.byte	0x04, 0x1c
        /*00ba*/ 	.short	(.L_65 - .L_64)


	//   ....[0]....
.L_64:
        /*00bc*/ 	.word	0x00000070


	//   ....[1]....
        /*00c0*/ 	.word	0x00000900


	//----- nvinfo : EIATTR_CRS_STACK_SIZE
	.align		4
.L_65:
        /*00c4*/ 	.byte	0x04, 0x1e
        /*00c6*/ 	.short	(.L_67 - .L_66)
.L_66:
        /*00c8*/ 	.word	0x00000000


	//----- nvinfo : EIATTR_CBANK_PARAM_SIZE
	.align		4
.L_67:
        /*00cc*/ 	.byte	0x03, 0x19
        /*00ce*/ 	.short	0x0044


	//----- nvinfo : EIATTR_PARAM_CBANK
	.align		4
        /*00d0*/ 	.byte	0x04, 0x0a
        /*00d2*/ 	.short	(.L_69 - .L_68)
	.align		4
.L_68:
        /*00d4*/ 	.word	index@(.nv.constant0._Z10kernel_rbfdPKdS0_PKiS2_S2_Pfiji)
        /*00d8*/ 	.short	0x0380
        /*00da*/ 	.short	0x0044


	//----- nvinfo : EIATTR_SW_WAR
	.align		4
.L_69:
        /*00dc*/ 	.byte	0x04, 0x36
        /*00de*/ 	.short	(.L_71 - .L_70)
.L_70:
        /*00e0*/ 	.word	0x00000008
.L_71:


//--------------------- .nv.callgraph             --------------------------
	.section	.nv.callgraph,"",@"SHT_CUDA_CALLGRAPH"
	.align	4
	.sectionentsize	8
	.align		4
        /*0000*/ 	.word	0x00000000
	.align		4
        /*0004*/ 	.word	0xffffffff
	.align		4
        /*0008*/ 	.word	0x00000000
	.align		4
        /*000c*/ 	.word	0xfffffffe
	.align		4
        /*0010*/ 	.word	0x00000000
	.align		4
        /*0014*/ 	.word	0xfffffffd
	.align		4
        /*0018*/ 	.word	0x00000000
	.align		4
        /*001c*/ 	.word	0xfffffffc


//--------------------- .text._Z18kernel_rbf_predictdPKdPKiS2_PdiiS2_S0_S0_ --------------------------
	.section	.text._Z18kernel_rbf_predictdPKdPKiS2_PdiiS2_S0_S0_,"ax",@progbits
	.align	128
        .global         _Z18kernel_rbf_predictdPKdPKiS2_PdiiS2_S0_S0_
        .type           _Z18kernel_rbf_predictdPKdPKiS2_PdiiS2_S0_S0_,@function
        .size           _Z18kernel_rbf_predictdPKdPKiS2_PdiiS2_S0_S0_,(.L_x_38 - _Z18kernel_rbf_predictdPKdPKiS2_PdiiS2_S0_S0_)
        .other          _Z18kernel_rbf_predictdPKdPKiS2_PdiiS2_S0_S0_,@"STO_CUDA_ENTRY STV_DEFAULT"
_Z18kernel_rbf_predictdPKdPKiS2_PdiiS2_S0_S0_:
.text._Z18kernel_rbf_predictdPKdPKiS2_PdiiS2_S0_S0_:
[----:B------:R-:W-:Y:S01]  /*0000*/  LDC R1, c[0x0][0x37c] ;  /* 0x0000df00ff017b82 */ /* 0x000fe20000000800 */
[----:B------:R-:W0:Y:S01]  /*0010*/  S2R R0, SR_CTAID.X ;  /* 0x0000000000007919 */ /* 0x000e220000002500 */
[----:B------:R-:W0:Y:S01]  /*0020*/  LDCU UR4, c[0x0][0x360] ;  /* 0x00006c00ff0477ac */ /* 0x000e220008000800 */
[----:B------:R-:W0:Y:S01]  /*0030*/  S2R R3, SR_TID.X ;  /* 0x0000000000037919 */ /* 0x000e220000002100 */
[----:B------:R-:W1:Y:S01]  /*0040*/  LDCU UR5, c[0x0][0x3a8] ;  /* 0x00007500ff0577ac */ /* 0x000e620008000800 */
[----:B0-----:R-:W-:-:S05]  /*0050*/  IMAD R0, R0, UR4, R3 ;  /* 0x0000000400007c24 */ /* 0x001fca000f8e0203 */
[----:B-1----:R-:W-:-:S13]  /*0060*/  ISETP.GE.AND P0, PT, R0, UR5, PT ;  /* 0x0000000500007c0c */ /* 0x002fda000bf06270 */
[----:B------:R-:W-:Y:S05]  /*0070*/  @P0 EXIT ;  /* 0x000000000000094d */ /* 0x000fea0003800000 */
[----:B------:R-:W0:Y:S01]  /*0080*/  LDC.64 R8, c[0x0][0x390] ;  /* 0x0000e400ff087b82 */ /* 0x000e220000000a00 */
[----:B------:R-:W1:Y:S01]  /*0090*/  LDCU.64 UR4, c[0x0][0x358] ;  /* 0x00006b00ff0477ac */ /* 0x000e620008000a00 */
[----:B------:R-:W2:Y:S06]  /*00a0*/  LDCU UR6, c[0x0][0x3ac] ;  /* 0x00007580ff0677ac */ /* 0x000eac0008000800 */
[----:B------:R-:W3:Y:S01]  /*00b0*/  LDC.64 R10, c[0x0][0x388] ;  /* 0x0000e200ff0a7b82 */ /* 0x000ee20000000a00 */
[----:B------:R-:W4:Y:S01]  /*00c0*/  LDCU UR8, c[0x0][0x3ac] ;  /* 0x00007580ff0877ac */ /* 0x000f220008000800 */
[----:B0-----:R-:W-:-:S05]  /*00d0*/  IMAD.WIDE R8, R0, 0x4, R8 ;  /* 0x0000000400087825 */ /* 0x001fca00078e0208 */
[----:B-1----:R-:W5:Y:S04]  /*00e0*/  LDG.E.CONSTANT R2, desc[UR4][R8.64] ;  /* 0x0000000408027981 */ /* 0x002f68000c1e9900 */
[----:B------:R3:W4:Y:S01]  /*00f0*/  LDG.E.CONSTANT R21, desc[UR4][R8.64+0x4] ;  /* 0x0000040408157981 */ /* 0x000722000c1e9900 */
[----:B--2---:R-:W-:Y:S01]  /*0100*/  IMAD.U32 R3, RZ, RZ, UR6 ;  /* 0x00000006ff037e24 */ /* 0x004fe2000f8e00ff */
[----:B------:R-:W0:Y:S01]  /*0110*/  LDCU.64 UR6, c[0x0][0x398] ;  /* 0x00007300ff0677ac */ /* 0x000e220008000a00 */
[----:B------:R-:W-:Y:S01]  /*0120*/  BSSY.RECONVERGENT B0, `(.L_x_0) ;  /* 0x0000035000007945 */ /* 0x000fe20003800200 */
[----:B------:R-:W-:Y:S01]  /*0130*/  IMAD.MOV.U32 R6, RZ, RZ, RZ ;  /* 0x000000ffff067224 */ /* 0x000fe200078e00ff */
[----:B------:R-:W-:Y:S02]  /*0140*/  CS2R R26, SRZ ;  /* 0x00000000001a7805 */ /* 0x000fe4000001ff00 */
[----:B-----5:R-:W-:Y:S01]  /*0150*/  SHF.R.S32.HI R7, RZ, 0x1f, R2 ;  /* 0x0000001fff077819 */ /* 0x020fe20000011402 */
[----:B---3--:R-:W-:-:S04]  /*0160*/  IMAD.WIDE R8, R2, 0x8, R10 ;  /* 0x0000000802087825 */ /* 0x008fc800078e020a */
[----:B----4-:R-:W-:-:S05]  /*0170*/  IMAD.IADD R4, R21, 0x1, -R2 ;  /* 0x0000000115047824 */ /* 0x010fca00078e0a02 */
[----:B------:R-:W-:-:S04]  /*0180*/  VIMNMX R5, PT, PT, R4, R3, PT ;  /* 0x0000000304057248 */ /* 0x000fc80003fe0100 */
[----:B------:R-:W-:Y:S01]  /*0190*/  ISETP.GE.AND P0, PT, R5, 0x1, PT ;  /* 0x000000010500780c */ /* 0x000fe20003f06270 */
[----:B------:R-:W-:-:S12]  /*01a0*/  IMAD.MOV.U32 R5, RZ, RZ, RZ ;  /* 0x000000ffff057224 */ /* 0x000fd800078e00ff */
[----:B0-----:R-:W-:Y:S05]  /*01b0*/  @!P0 BRA `(.L_x_1) ;  /* 0x0000000000ac8947 */ /* 0x001fea0003800000 */
[----:B------:R-:W0:Y:S01]  /*01c0*/  LDC.64 R10, c[0x0][0x3b8] ;  /* 0x0000ee00ff0a7b82 */ /* 0x000e220000000a00 */
[----:B------:R-:W-:Y:S01]  /*01d0*/  IMAD.MOV.U32 R6, RZ, RZ, RZ ;  /* 0x000000ffff067224 */ /* 0x000fe200078e00ff */
[----:B------:R-:W-:Y:S01]  /*01e0*/  CS2R R26, SRZ ;  /* 0x00000000001a7805 */ /* 0x000fe2000001ff00 */
[----:B------:R-:W-:-:S05]  /*01f0*/  IMAD.MOV.U32 R5, RZ, RZ, RZ ;  /* 0x000000ffff057224 */ /* 0x000fca00078e00ff */
[----:B------:R-:W1:Y:S02]  /*0200*/  LDC.64 R12, c[0x0][0x3b0] ;  /* 0x0000ec00ff0c7b82 */ /* 0x000e640000000a00 */
.L_x_5:
[----:B------:R-:W-:Y:S02]  /*0210*/  SHF.R.S32.HI R18, RZ, 0x1f, R5 ;  /* 0x0000001fff127819 */ /* 0x000fe40000011405 */
[----:B------:R-:W-:-:S05]  /*0220*/  IADD3 R3, P0, PT, R2, R5, RZ ;  /* 0x0000000502037210 */ /* 0x000fca0007f1e0ff */
[----:B------:R-:W-:Y:S01]  /*0230*/  IMAD.X R16, R7, 0x1, R18, P0 ;  /* 0x0000000107107824 */ /* 0x000fe200000e0612 */
[----:B------:R-:W-:-:S04]  /*0240*/  LEA R14, P0, R3, UR6, 0x2 ;  /* 0x00000006030e7c11 */ /* 0x000fc8000f8010ff */
[----:B------:R-:W-:Y:S01]  /*0250*/  LEA.HI.X R15, R3, UR7, R16, 0x2, P0 ;  /* 0x00000007030f7c11 */ /* 0x000fe200080f1410 */
[----:B-1----:R-:W-:-:S04]  /*0260*/  IMAD.WIDE R16, R6, 0x4, R12 ;  /* 0x0000000406107825 */ /* 0x002fc800078e020c */
[----:B------:R-:W2:Y:S04]  /*0270*/  LDG.E.CONSTANT R14, desc[UR4][R14.64] ;  /* 0x000000040e0e7981 */ /* 0x000ea8000c1e9900 */
[----:B------:R-:W3:Y:S01]  /*0280*/  LDG.E.CONSTANT R16, desc[UR4][R16.64] ;  /* 0x0000000410107981 */ /* 0x000ee2000c1e9900 */
[----:B------:R-:W-:Y:S01]  /*0290*/  BSSY.RECONVERGENT B1, `(.L_x_2) ;  /* 0x0000018000017945 */ /* 0x000fe20003800200 */
[----:B--2---:R-:W-:-:S05]  /*02a0*/  VIADD R3, R14, 0x1 ;  /* 0x000000010e037836 */ /* 0x004fca0000000000 */
[----:B---3--:R-:W-:-:S13]  /*02b0*/  ISETP.GE.AND P0, PT, R3, R16, PT ;  /* 0x000000100300720c */ /* 0x008fda0003f06270 */
[----:B------:R-:W-:Y:S05]  /*02c0*/  @P0 BRA `(.L_x_3) ;  /* 0x0000000000180947 */ /* 0x000fea0003800000 */
[----:B------:R-:W-:-:S04]  /*02d0*/  LEA R16, P0, R5, R8, 0x3 ;  /* 0x0000000805107211 */ /* 0x000fc800078018ff */
[----:B------:R-:W-:-:S05]  /*02e0*/  LEA.HI.X R17, R5, R9, R18, 0x3, P0 ;  /* 0x0000000905117211 */ /* 0x000fca00000f1c12 */
[----:B------:R-:W2:Y:S01]  /*02f0*/  LDG.E.64.CONSTANT R14, desc[UR4][R16.64] ;  /* 0x00000004100e7981 */ /* 0x000ea2000c1e9b00 */
[----:B------:R-:W-:Y:S01]  /*0300*/  VIADD R5, R5, 0x1 ;  /* 0x0000000105057836 */ /* 0x000fe20000000000 */
[----:B--2---:R-:W-:Y:S01]  /*0310*/  DMUL R14, R14, R14 ;  /* 0x0000000e0e0e7228 */ /* 0x004fe20000000000 */
[----:B------:R-:W-:Y:S10]  /*0320*/  BRA `(.L_x_4) ;  /* 0x0000000000387947 */ /* 0x000ff40003800000 */
.L_x_3:
[----:B------:R-:W-:-:S13]  /*0330*/  ISETP.GE.AND P0, PT, R14, R16, PT ;  /* 0x000000100e00720c */ /* 0x000fda0003f06270 */
[----:B------:R-:W-:Y:S01]  /*0340*/  @!P0 LEA R16, P1, R5, R8, 0x3 ;  /* 0x0000000805108211 */ /* 0x000fe200078218ff */
[----:B0-----:R-:W-:-:S03]  /*0350*/  @P0 IMAD.WIDE R22, R6, 0x8, R10 ;  /* 0x0000000806160825 */ /* 0x001fc600078e020a */
[C---:B------:R-:W-:Y:S01]  /*0360*/  @!P0 LEA.HI.X R17, R5.reuse, R9, R18, 0x3, P1 ;  /* 0x0000000905118211 */ /* 0x040fe200008f1c12 */
[----:B------:R-:W-:Y:S01]  /*0370*/  @P0 VIADD R6, R6, 0x1 ;  /* 0x0000000106060836 */ /* 0x000fe20000000000 */
[----:B------:R-:W2:Y:S03]  /*0380*/  @P0 LDG.E.64.CONSTANT R14, desc[UR4][R22.64] ;  /* 0x00000004160e0981 */ /* 0x000ea6000c1e9b00 */
[----:B------:R-:W-:Y:S01]  /*0390*/  @!P0 IMAD.WIDE R18, R6, 0x8, R10 ;  /* 0x0000000806128825 */ /* 0x000fe200078e020a */
[----:B------:R-:W3:Y:S05]  /*03a0*/  @!P0 LDG.E.64.CONSTANT R16, desc[UR4][R16.64] ;  /* 0x0000000410108981 */ /* 0x000eea000c1e9b00 */
[----:B------:R-:W3:Y:S01]  /*03b0*/  @!P0 LDG.E.64.CONSTANT R18, desc[UR4][R18.64] ;  /* 0x0000000412128981 */ /* 0x000ee2000c1e9b00 */
[----:B------:R-:W-:-:S02]  /*03c0*/  @!P0 VIADD R5, R5, 0x1 ;  /* 0x0000000105058836 */ /* 0x000fc40000000000 */
[----:B------:R-:W-:Y:S01]  /*03d0*/  @!P0 VIADD R6, R6, 0x1 ;  /* 0x0000000106068836 */ /* 0x000fe20000000000 */
[----:B--2---:R-:W-:Y:S02]  /*03e0*/  @P0 DMUL R14, R14, R14 ;  /* 0x0000000e0e0e0228 */ /* 0x004fe40000000000 */
[----:B---3--:R-:W-:-:S08]  /*03f0*/  @!P0 DADD R24, R16, -R18 ;  /* 0x0000000010188229 */ /* 0x008fd00000000812 */
[----:B------:R-:W-:-:S11]  /*0400*/  @!P0 DMUL R14, R24, R24 ;  /* 0x00000018180e8228 */ /* 0x000fd60000000000 */
.L_x_4:
[----:B------:R-:W-:Y:S05]  /*0410*/  BSYNC.RECONVERGENT B1 ;  /* 0x0000000000017941 */ /* 0x000fea0003800200 */
.L_x_2:
[----:B------:R-:W-:Y:S01]  /*0420*/  IMAD.U32 R3, RZ, RZ, UR8 ;  /* 0x00000008ff037e24 */ /* 0x000fe2000f8e00ff */
[----:B------:R-:W-:Y:S01]  /*0430*/  ISETP.LT.AND P1, PT, R5, R4, PT ;  /* 0x000000040500720c */ /* 0x000fe20003f21270 */
[----:B------:R-:W-:-:S03]  /*0440*/  DADD R26, R14, R26 ;  /* 0x000000000e1a7229 */ /* 0x000fc6000000001a */
[----:B------:R-:W-:-:S13]  /*0450*/  ISETP.GE.AND P0, PT, R6, R3, PT ;  /* 0x000000030600720c */ /* 0x000fda0003f06270 */
[----:B------:R-:W-:Y:S05]  /*0460*/  @!P0 BRA P1, `(.L_x_5) ;  /* 0xfffffffc00688947 */ /* 0x000fea000083ffff */
.L_x_1:
[----:B------:R-:W-:Y:S05]  /*0470*/  BSYNC.RECONVERGENT B0 ;  /* 0x0000000000007941 */ /* 0x000fea0003800200 */
.L_x_0:
[----:B------:R-:W-:Y:S01]  /*0480*/  ISETP.GE.AND P0, PT, R5, R4, PT ;  /* 0x000000040500720c */ /* 0x000fe20003f06270 */
[----:B------:R-:W-:-:S12]  /*0490*/  BSSY.RECONVERGENT B0, `(.L_x_6) ;  /* 0x000006c000007945 */ /* 0x000fd80003800200 */
[----:B------:R-:W-:Y:S05]  /*04a0*/  @P0 BRA `(.L_x_7) ;  /* 0x0000000400a80947 */ /* 0x000fea0003800000 */
[-C--:B------:R-:W-:Y:S01]  /*04b0*/  IADD3 R28, PT, PT, R21, -R5.reuse, -R2 ;  /* 0x80000005151c7210 */ /* 0x080fe20007ffe802 */
[----:B------:R-:W-:Y:S01]  /*04c0*/  BSSY.RECONVERGENT B1, `(.L_x_8) ;  /* 0x0000032000017945 */ /* 0x000fe20003800200 */
[----:B------:R-:W-:Y:S02]  /*04d0*/  IADD3 R21, PT, PT, R2, R5, -R21 ;  /* 0x0000000502157210 */ /* 0x000fe40007ffe815 */
[----:B------:R-:W-:Y:S02]  /*04e0*/  LOP3.LUT R24, R28, 0xf, RZ, 0xc0, !PT ;  /* 0x0000000f1c187812 */ /* 0x000fe400078ec0ff */
[----:B------:R-:W-:Y:S02]  /*04f0*/  ISETP.GT.U32.AND P1, PT, R21, -0x10, PT ;  /* 0xfffffff01500780c */ /* 0x000fe40003f24070 */
[----:B------:R-:W-:-:S11]  /*0500*/  ISETP.NE.AND P0, PT, R24, RZ, PT ;  /* 0x000000ff1800720c */ /* 0x000fd60003f05270 */
[----:B------:R-:W-:Y:S05]  /*0510*/  @P1 BRA `(.L_x_9) ;  /* 0x0000000000b01947 */ /* 0x000fea0003800000 */
[----:B------:R-:W0:Y:S01]  /*0520*/  LDCU.64 UR6, c[0x0][0x388] ;  /* 0x00007100ff0677ac */ /* 0x000e220008000a00 */
[----:B------:R-:W-:-:S05]  /*0530*/  LOP3.LUT R4, R28, 0xfffffff0, RZ, 0xc0, !PT ;  /* 0xfffffff01c047812 */ /* 0x000fca00078ec0ff */
[----:B------:R-:W-:Y:S01]  /*0540*/  IMAD.MOV R4, RZ, RZ, -R4 ;  /* 0x000000ffff047224 */ /* 0x000fe200078e0a04 */
[----:B0-----:R-:W-:-:S04]  /*0550*/  LEA R10, P1, R2, UR6, 0x3 ;  /* 0x00000006020a7c11 */ /* 0x001fc8000f8218ff */
[----:B------:R-:W-:Y:S02]  /*0560*/  IADD3 R10, P2, PT, R10, 0x40, RZ ;  /* 0x000000400a0a7810 */ /* 0x000fe40007f5e0ff */
[----:B------:R-:W-:-:S05]  /*0570*/  LEA.HI.X R11, R2, UR7, R7, 0x3, P1 ;  /* 0x00000007020b7c11 */ /* 0x000fca00088f1c07 */
[----:B------:R-:W-:-:S07]  /*0580*/  IMAD.X R11, RZ, RZ, R11, P2 ;  /* 0x000000ffff0b7224 */ /* 0x000fce00010e060b */
.L_x_10:
[----:B------:R-:W-:-:S05]  /*0590*/  IMAD.WIDE R12, R5, 0x8, R10 ;  /* 0x00000008050c7825 */ /* 0x000fca00078e020a */
[----:B------:R-:W2:Y:S04]  /*05a0*/  LDG.E.64.CONSTANT R20, desc[UR4][R12.64+-0x40] ;  /* 0xffffc0040c147981 */ /* 0x000ea8000c1e9b00 */
[----:B------:R-:W3:Y:S04]  /*05b0*/  LDG.E.64.CONSTANT R18, desc[UR4][R12.64+-0x38] ;  /* 0xffffc8040c127981 */ /* 0x000ee8000c1e9b00 */
[----:B------:R-:W4:Y:S04]  /*05c0*/  LDG.E.64.CONSTANT R16, desc[UR4][R12.64+-0x30] ;  /* 0xffffd0040c107981 */ /* 0x000f28000c1e9b00 */
[----:B------:R-:W5:Y:S04]  /*05d0*/  LDG.E.64.CONSTANT R14, desc[UR4][R12.64+-0x28] ;  /* 0xffffd8040c0e7981 */ /* 0x000f68000c1e9b00 */
[----:B------:R-:W5:Y:S01]  /*05e0*/  LDG.E.64.CONSTANT R22, desc[UR4][R12.64+-0x18] ;  /* 0xffffe8040c167981 */ /* 0x000f62000c1e9b00 */
[----:B--2---:R-:W-:-:S03]  /*05f0*/  DFMA R26, R20, R20, R26 ;  /* 0x00000014141a722b */ /* 0x004fc6000000001a */
[----:B------:R-:W2:Y:S05]  /*0600*/  LDG.E.64.CONSTANT R20, desc[UR4][R12.64+-0x20] ;  /* 0xffffe0040c147981 */ /* 0x000eaa000c1e9b00 */
[----:B---3--:R-:W-:Y:S02]  /*0610*/  DFMA R18, R18, R18, R26 ;  /* 0x000000121212722b */ /* 0x008fe4000000001a */
[----:B------:R-:W3:Y:S06]  /*0620*/  LDG.E.64.CONSTANT R26, desc[UR4][R12.64+0x38] ;  /* 0x000038040c1a7981 */ /* 0x000eec000c1e9b00 */
[----:B----4-:R-:W-:-:S02]  /*0630*/  DFMA R16, R16, R16, R18 ;  /* 0x000000101010722b */ /* 0x010fc40000000012 */
[----:B------:R-:W4:Y:S06]  /*0640*/  LDG.E.64.CONSTANT R18, desc[UR4][R12.64+-0x10] ;  /* 0xfffff0040c127981 */ /* 0x000f2c000c1e9b00 */
[----:B-----5:R-:W-:Y:S02]  /*0650*/  DFMA R14, R14, R14, R16 ;  /* 0x0000000e0e0e722b */ /* 0x020fe40000000010 */
[----:B------:R-:W5:Y:S06]  /*0660*/  LDG.E.64.CONSTANT R16, desc[UR4][R12.64+-0x8] ;  /* 0xfffff8040c107981 */ /* 0x000f6c000c1e9b00 */
[----:B--2---:R-:W-:-:S02]  /*0670*/  DFMA R20, R20, R20, R14 ;  /* 0x000000141414722b */ /* 0x004fc4000000000e */
[----:B------:R-:W2:Y:S06]  /*0680*/  LDG.E.64.CONSTANT R14, desc[UR4][R12.64] ;  /* 0x000000040c0e7981 */ /* 0x000eac000c1e9b00 */
[----:B------:R-:W-:Y:S02]  /*0690*/  DFMA R22, R22, R22, R20 ;  /* 0x000000161616722b */ /* 0x000fe40000000014 */
[----:B------:R-:W3:Y:S06]  /*06a0*/  LDG.E.64.CONSTANT R20, desc[UR4][R12.64+0x8] ;  /* 0x000008040c147981 */ /* 0x000eec000c1e9b00 */
[----:B----4-:R-:W-:-:S02]  /*06b0*/  DFMA R18, R18, R18, R22 ;  /* 0x000000121212722b */ /* 0x010fc40000000016 */
[----:B------:R-:W4:Y:S06]  /*06c0*/  LDG.E.64.CONSTANT R22, desc[UR4][R12.64+0x10] ;  /* 0x000010040c167981 */ /* 0x000f2c000c1e9b00 */
[----:B-----5:R-:W-:Y:S02]  /*06d0*/  DFMA R16, R16, R16, R18 ;  /* 0x000000101010722b */ /* 0x020fe40000000012 */
[----:B------:R-:W5:Y:S06]  /*06e0*/  LDG.E.64.CONSTANT R18, desc[UR4][R12.64+0x18] ;  /* 0x000018040c127981 */ /* 0x000f6c000c1e9b00 */
[----:B--2---:R-:W-:-:S02]  /*06f0*/  DFMA R14, R14, R14, R16 ;  /* 0x0000000e0e0e722b */ /* 0x004fc40000000010 */
[----:B------:R-:W2:Y:S06]  /*0700*/  LDG.E.64.CONSTANT R16, desc[UR4][R12.64+0x20] ;  /* 0x000020040c107981 */ /* 0x000eac000c1e9b00 */
[----:B---3--:R-:W-:Y:S02]  /*0710*/  DFMA R20, R20, R20, R14 ;  /* 0x000000141414722b */ /* 0x008fe4000000000e */
[----:B------:R-:W3:Y:S06]  /*0720*/  LDG.E.64.CONSTANT R14, desc[UR4][R12.64+0x28] ;  /* 0x000028040c0e7981 */ /* 0x000eec000c1e9b00 */
[----:B----4-:R-:W-:-:S02]  /*0730*/  DFMA R22, R22, R22, R20 ;  /* 0x000000161616722b */ /* 0x010fc40000000014 */
[----:B------:R-:W4:Y:S06]  /*0740*/  LDG.E.64.CONSTANT R20, desc[UR4][R12.64+0x30] ;  /* 0x000030040c147981 */ /* 0x000f2c000c1e9b00 */
[----:B-----5:R-:W-:Y:S01]  /*0750*/  DFMA R22, R18, R18, R22 ;  /* 0x000000121216722b */ /* 0x020fe20000000016 */
[----:B------:R-:W-:-:S05]  /*0760*/  VIADD R4, R4, 0x10 ;  /* 0x0000001004047836 */ /* 0x000fca0000000000 */
[----:B------:R-:W-:Y:S01]  /*0770*/  ISETP.NE.AND P1, PT, R4, RZ, PT ;  /* 0x000000ff0400720c */ /* 0x000fe20003f25270 */
[----:B------:R-:W-:Y:S01]  /*0780*/  VIADD R5, R5, 0x10 ;  /* 0x0000001005057836 */ /* 0x000fe20000000000 */
[----:B--2---:R-:W-:-:S08]  /*0790*/  DFMA R22, R16, R16, R22 ;  /* 0x000000101016722b */ /* 0x004fd00000000016 */
[----:B---3--:R-:W-:-:S08]  /*07a0*/  DFMA R22, R14, R14, R22 ;  /* 0x0000000e0e16722b */ /* 0x008fd00000000016 */
[----:B----4-:R-:W-:-:S08]  /*07b0*/  DFMA R22, R20, R20, R22 ;  /* 0x000000141416722b */ /* 0x010fd00000000016 */
[----:B------:R-:W-:Y:S01]  /*07c0*/  DFMA R26, R26, R26, R22 ;  /* 0x0000001a1a1a722b */ /* 0x000fe20000000016 */
[----:B------:R-:W-:Y:S10]  /*07d0*/  @P1 BRA `(.L_x_10) ;  /* 0xfffffffc006c1947 */ /* 0x000ff4000383ffff */
.L_x_9:
[----:B------:R-:W-:Y:S05]  /*07e0*/  BSYNC.RECONVERGENT B1 ;  /* 0x0000000000017941 */ /* 0x000fea0003800200 */
.L_x_8:
[----:B------:R-:W-:Y:S05]  /*07f0*/  @!P0 BRA `(.L_x_7) ;  /* 0x0000000000d48947 */ /* 0x000fea0003800000 */
[----:B------:R-:W-:Y:S01]  /*0800*/  ISETP.GE.U32.AND P0, PT, R24, 0x8, PT ;  /* 0x000000081800780c */ /* 0x000fe20003f06070 */
[----:B------:R-:W-:Y:S01]  /*0810*/  BSSY.RECONVERGENT B1, `(.L_x_11) ;  /* 0x0000016000017945 */ /* 0x000fe20003800200 */
[----:B------:R-:W-:-:S04]  /*0820*/  LOP3.LUT R4, R28, 0x7, RZ, 0xc0, !PT ;  /* 0x000000071c047812 */ /* 0x000fc800078ec0ff */
[----:B------:R-:W-:-:S07]  /*0830*/  ISETP.NE.AND P1, PT, R4, RZ, PT ;  /* 0x000000ff0400720c */ /* 0x000fce0003f25270 */
[----:B------:R-:W-:Y:S06]  /*0840*/  @!P0 BRA `(.L_x_12) ;  /* 0x0000000000488947 */ /* 0x000fec0003800000 */
[----:B------:R-:W-:-:S05]  /*0850*/  IMAD.WIDE R24, R5, 0x8, R8 ;  /* 0x0000000805187825 */ /* 0x000fca00078e0208 */
[----:B------:R-:W2:Y:S04]  /*0860*/  LDG.E.64.CONSTANT R22, desc[UR4][R24.64] ;  /* 0x0000000418167981 */ /* 0x000ea8000c1e9b00 */
[----:B------:R-:W3:Y:S04]  /*0870*/  LDG.E.64.CONSTANT R20, desc[UR4][R24.64+0x8] ;  /* 0x0000080418147981 */ /* 0x000ee8000c1e9b00 */
[----:B------:R-:W4:Y:S04]  /*0880*/  LDG.E.64.CONSTANT R18, desc[UR4][R24.64+0x10] ;  /* 0x0000100418127981 */ /* 0x000f28000c1e9b00 */
[----:B------:R-:W5:Y:S04]  /*0890*/  LDG.E.64.CONSTANT R16, desc[UR4][R24.64+0x18] ;  /* 0x0000180418107981 */ /* 0x000f68000c1e9b00 */
[----:B------:R-:W5:Y:S04]  /*08a0*/  LDG.E.64.CONSTANT R14, desc[UR4][R24.64+0x20] ;  /* 0x00002004180e7981 */ /* 0x000f68000c1e9b00 */
[----:B------:R-:W5:Y:S04]  /*08b0*/  LDG.E.64.CONSTANT R12, desc[UR4][R24.64+0x28] ;  /* 0x00002804180c7981 */ /* 0x000f68000c1e9b00 */
[----:B0-----:R-:W5:Y:S01]  /*08c0*/  LDG.E.64.CONSTANT R10, desc[UR4][R24.64+0x30] ;  /* 0x00003004180a7981 */ /* 0x001f62000c1e9b00 */
[----:B--2---:R-:W-:-:S03]  /*08d0*/  DFMA R22, R22, R22, R26 ;  /* 0x000000161616722b */ /* 0x004fc6000000001a */
[----:B------:R-:W2:Y:S05]  /*08e0*/  LDG.E.64.CONSTANT R26, desc[UR4][R24.64+0x38] ;  /* 0x00003804181a7981 */ /* 0x000eaa000c1e9b00 */
[----:B---3--:R-:W-:-:S08]  /*08f0*/  DFMA R22, R20, R20, R22 ;  /* 0x000000141416722b */ /* 0x008fd00000000016 */
[----:B----4-:R-:W-:-:S08]  /*0900*/  DFMA R22, R18, R18, R22 ;  /* 0x000000121216722b */ /* 0x010fd00000000016 */
[----:B-----5:R-:W-:-:S08]  /*0910*/  DFMA R22, R16, R16, R22 ;  /* 0x000000101016722b */ /* 0x020fd00000000016 */
[----:B------:R-:W-:-:S08]  /*0920*/  DFMA R22, R14, R14, R22 ;  /* 0x0000000e0e16722b */ /* 0x000fd00000000016 */
[----:B------:R-:W-:-:S08]  /*0930*/  DFMA R22, R12, R12, R22 ;  /* 0x0000000c0c16722b */ /* 0x000fd00000000016 */
[----:B------:R-:W-:Y:S01]  /*0940*/  DFMA R22, R10, R10, R22 ;  /* 0x0000000a0a16722b */ /* 0x000fe20000000016 */
[----:B------:R-:W-:-:S07]  /*0950*/  VIADD R5, R5, 0x8 ;  /* 0x0000000805057836 */ /* 0x000fce0000000000 */
[----:B--2---:R-:W-:-:S11]  /*0960*/  DFMA R26, R26, R26, R22 ;  /* 0x0000001a1a1a722b */ /* 0x004fd60000000016 */
.L_x_12:
[----:B------:R-:W-:Y:S05]  /*0970*/  BSYNC.RECONVERGENT B1 ;  /* 0x0000000000017941 */ /* 0x000fea0003800200 */
.L_x_11:
        /* <DEDUP_REMOVED lines=10> */
[----:B0-----:R-:W5:Y:S01]  /*0a20*/  LDG.E.64.CONSTANT R10, desc[UR4][R12.64+0x18] ;  /* 0x000018040c0a7981 */ /* 0x001f62000c1e9b00 */
[----:B------:R-:W-:Y:S01]  /*0a30*/  VIADD R5, R5, 0x4 ;  /* 0x0000000405057836 */ /* 0x000fe20000000000 */
[----:B--2---:R-:W-:-:S08]  /*0a40*/  DFMA R14, R14, R14, R26 ;  /* 0x0000000e0e0e722b */ /* 0x004fd0000000001a */
[----:B---3--:R-:W-:-:S08]  /*0a50*/  DFMA R14, R16, R16, R14 ;  /* 0x00000010100e722b */ /* 0x008fd0000000000e */
[----:B----4-:R-:W-:-:S08]  /*0a60*/  DFMA R14, R8, R8, R14 ;  /* 0x00000008080e722b */ /* 0x010fd0000000000e */
[----:B-----5:R-:W-:-:S11]  /*0a70*/  DFMA R26, R10, R10, R14 ;  /* 0x0000000a0a1a722b */ /* 0x020fd6000000000e */
.L_x_14:
[----:B------:R-:W-:Y:S05]  /*0a80*/  BSYNC.RECONVERGENT B1 ;  /* 0x0000000000017941 */ /* 0x000fea0003800200 */
.L_x_13:
[----:B------:R-:W-:Y:S05]  /*0a90*/  @!P1 BRA `(.L_x_7) ;  /* 0x00000000002c9947 */ /* 0x000fea0003800000 */
[----:B------:R-:W0:Y:S01]  /*0aa0*/  LDCU.64 UR6, c[0x0][0x388] ;  /* 0x00007100ff0677ac */ /* 0x000e220008000a00 */
[----:B------:R-:W-:Y:S01]  /*0ab0*/  IMAD.MOV R28, RZ, RZ, -R28 ;  /* 0x000000ffff1c7224 */ /* 0x000fe200078e0a1c */
[----:B0-----:R-:W-:-:S04]  /*0ac0*/  LEA R10, P0, R2, UR6, 0x3 ;  /* 0x00000006020a7c11 */ /* 0x001fc8000f8018ff */
[----:B------:R-:W-:-:S09]  /*0ad0*/  LEA.HI.X R11, R2, UR7, R7, 0x3, P0 ;  /* 0x00000007020b7c11 */ /* 0x000fd200080f1c07 */
.L_x_15:
[----:B------:R-:W-:-:S06]  /*0ae0*/  IMAD.WIDE R8, R5, 0x8, R10 ;  /* 0x0000000805087825 */ /* 0x000fcc00078e020a */
[----:B------:R-:W2:Y:S01]  /*0af0*/  LDG.E.64.CONSTANT R8, desc[UR4][R8.64] ;  /* 0x0000000408087981 */ /* 0x000ea2000c1e9b00 */
[----:B------:R-:W-:Y:S02]  /*0b00*/  VIADD R28, R28, 0x1 ;  /* 0x000000011c1c7836 */ /* 0x000fe40000000000 */
[----:B------:R-:W-:-:S03]  /*0b10*/  VIADD R5, R5, 0x1 ;  /* 0x0000000105057836 */ /* 0x000fc60000000000 */
[----:B------:R-:W-:Y:S01]  /*0b20*/  ISETP.NE.AND P0, PT, R28, RZ, PT ;  /* 0x000000ff1c00720c */ /* 0x000fe20003f05270 */
[----:B--2---:R-:W-:-:S12]  /*0b30*/  DFMA R26, R8, R8, R26 ;  /* 0x00000008081a722b */ /* 0x004fd8000000001a */
[----:B------:R-:W-:Y:S05]  /*0b40*/  @P0 BRA `(.L_x_15) ;  /* 0xfffffffc00e40947 */ /* 0x000fea000383ffff */
.L_x_7:
[----:B------:R-:W-:Y:S05]  /*0b50*/  BSYNC.RECONVERGENT B0 ;  /* 0x0000000000007941 */ /* 0x000fea0003800200 */
.L_x_6:
[----:B------:R-:W-:Y:S01]  /*0b60*/  ISETP.GE.AND P0, PT, R6, R3, PT ;  /* 0x000000030600720c */ /* 0x000fe20003f06270 */
[----:B------:R-:W-:-:S12]  /*0b70*/  BSSY.RECONVERGENT B0, `(.L_x_16) ;  /* 0x000006a000007945 */ /* 0x000fd80003800200 */
[----:B------:R-:W-:Y:S05]  /*0b80*/  @P0 BRA `(.L_x_17) ;  /* 0x0000000400a00947 */ /* 0x000fea0003800000 */
[----:B------:R-:W-:Y:S01]  /*0b90*/  IMAD.IADD R2, R3, 0x1, -R6 ;  /* 0x0000000103027824 */ /* 0x000fe200078e0a06 */
[----:B------:R-:W-:Y:S01]  /*0ba0*/  BSSY.RECONVERGENT B1, `(.L_x_18) ;  /* 0x0000030000017945 */ /* 0x000fe20003800200 */
[----:B------:R-:W-:-:S03]  /*0bb0*/  IMAD.IADD R3, R6, 0x1, -R3 ;  /* 0x0000000106037824 */ /* 0x000fc600078e0a03 */
[----:B------:R-:W-:Y:S02]  /*0bc0*/  LOP3.LUT R7, R2, 0xf, RZ, 0xc0, !PT ;  /* 0x0000000f02077812 */ /* 0x000fe400078ec0ff */
[----:B------:R-:W-:Y:S02]  /*0bd0*/  ISETP.GT.U32.AND P1, PT, R3, -0x10, PT ;  /* 0xfffffff00300780c */ /* 0x000fe40003f24070 */
[----:B------:R-:W-:-:S11]  /*0be0*/  ISETP.NE.AND P0, PT, R7, RZ, PT ;  /* 0x000000ff0700720c */ /* 0x000fd60003f05270 */
[----:B------:R-:W-:Y:S05]  /*0bf0*/  @P1 BRA `(.L_x_19) ;  /* 0x0000000000a81947 */ /* 0x000fea0003800000 */
[----:B------:R-:W1:Y:S01]  /*0c00*/  LDC.64 R4, c[0x0][0x3b8] ;  /* 0x0000ee00ff047b82 */ /* 0x000e620000000a00 */
[----:B------:R-:W-:-:S05]  /*0c10*/  LOP3.LUT R3, R2, 0xfffffff0, RZ, 0xc0, !PT ;  /* 0xfffffff002037812 */ /* 0x000fca00078ec0ff */
[----:B------:R-:W-:Y:S01]  /*0c20*/  IMAD.MOV R3, RZ, RZ, -R3 ;  /* 0x000000ffff037224 */ /* 0x000fe200078e0a03 */
[----:B-1----:R-:W-:-:S05]  /*0c30*/  IADD3 R4, P1, PT, R4, 0x40, RZ ;  /* 0x0000004004047810 */ /* 0x002fca0007f3e0ff */
[----:B------:R-:W-:-:S08]  /*0c40*/  IMAD.X R5, RZ, RZ, R5, P1 ;  /* 0x000000ffff057224 */ /* 0x000fd000008e0605 */
.L_x_20:
[----:B------:R-:W-:-:S05]  /*0c50*/  IMAD.WIDE R8, R6, 0x8, R4 ;  /* 0x0000000806087825 */ /* 0x000fca00078e0204 */
[----:B------:R-:W2:Y:S04]  /*0c60*/  LDG.E.64.CONSTANT R22, desc[UR4][R8.64+-0x40] ;  /* 0xffffc00408167981 */ /* 0x000ea8000c1e9b00 */
[----:B------:R-:W3:Y:S04]  /*0c70*/  LDG.E.64.CONSTANT R20, desc[UR4][R8.64+-0x38] ;  /* 0xffffc80408147981 */ /* 0x000ee8000c1e9b00 */
[----:B------:R-:W4:Y:S04]  /*0c80*/  LDG.E.64.CONSTANT R18, desc[UR4][R8.64+-0x30] ;  /* 0xffffd00408127981 */ /* 0x000f28000c1e9b00 */
[----:B------:R-:W5:Y:S04]  /*0c90*/  LDG.E.64.CONSTANT R16, desc[UR4][R8.64+-0x28] ;  /* 0xffffd80408107981 */ /* 0x000f68000c1e9b00 */
[----:B------:R-:W5:Y:S04]  /*0ca0*/  LDG.E.64.CONSTANT R14, desc[UR4][R8.64+-0x20] ;  /* 0xffffe004080e7981 */ /* 0x000f68000c1e9b00 */
[----:B------:R-:W5:Y:S04]  /*0cb0*/  LDG.E.64.CONSTANT R12, desc[UR4][R8.64+-0x18] ;  /* 0xffffe804080c7981 */ /* 0x000f68000c1e9b00 */
[----:B0-----:R-:W5:Y:S04]  /*0cc0*/  LDG.E.64.CONSTANT R10, desc[UR4][R8.64+-0x10] ;  /* 0xfffff004080a7981 */ /* 0x001f68000c1e9b00 */
        /* <DEDUP_REMOVED lines=9> */
[----:B------:R-:W-:-:S02]  /*0d60*/  DFMA R14, R14, R14, R16 ;  /* 0x0000000e0e0e722b */ /* 0x000fc40000000010 */
[----:B------:R-:W3:Y:S06]  /*0d70*/  LDG.E.64.CONSTANT R16, desc[UR4][R8.64+0x18] ;  /* 0x0000180408107981 */ /* 0x000eec000c1e9b00 */
[----:B------:R-:W-:Y:S02]  /*0d80*/  DFMA R12, R12, R12, R14 ;  /* 0x0000000c0c0c722b */ /* 0x000fe4000000000e */
[----:B------:R-:W3:Y:S06]  /*0d90*/  LDG.E.64.CONSTANT R14, desc[UR4][R8.64+0x20] ;  /* 0x00002004080e7981 */ /* 0x000eec000c1e9b00 */
[----:B------:R-:W-:-:S02]  /*0da0*/  DFMA R10, R10, R10, R12 ;  /* 0x0000000a0a0a722b */ /* 0x000fc4000000000c */
[----:B------:R-:W3:Y:S06]  /*0db0*/  LDG.E.64.CONSTANT R12, desc[UR4][R8.64+0x28] ;  /* 0x00002804080c7981 */ /* 0x000eec000c1e9b00 */
[----:B------:R-:W-:Y:S02]  /*0dc0*/  DFMA R24, R24, R24, R10 ;  /* 0x000000181818722b */ /* 0x000fe4000000000a */
[----:B------:R-:W3:Y:S01]  /*0dd0*/  LDG.E.64.CONSTANT R10, desc[UR4][R8.64+0x30] ;  /* 0x00003004080a7981 */ /* 0x000ee2000c1e9b00 */
[----:B------:R-:W-:-:S05]  /*0de0*/  VIADD R3, R3, 0x10 ;  /* 0x0000001003037836 */ /* 0x000fca0000000000 */
[----:B------:R-:W-:Y:S01]  /*0df0*/  ISETP.NE.AND P1, PT, R3, RZ, PT ;  /* 0x000000ff0300720c */ /* 0x000fe20003f25270 */
[----:B------:R-:W-:Y:S01]  /*0e00*/  VIADD R6, R6, 0x10 ;  /* 0x0000001006067836 */ /* 0x000fe20000000000 */
[----:B--2---:R-:W-:-:S08]  /*0e10*/  DFMA R24, R22, R22, R24 ;  /* 0x000000161618722b */ /* 0x004fd00000000018 */
[----:B----4-:R-:W-:-:S08]  /*0e20*/  DFMA R24, R20, R20, R24 ;  /* 0x000000141418722b */ /* 0x010fd00000000018 */
[----:B-----5:R-:W-:-:S08]  /*0e30*/  DFMA R24, R18, R18, R24 ;  /* 0x000000121218722b */ /* 0x020fd00000000018 */
[----:B---3--:R-:W-:-:S08]  /*0e40*/  DFMA R24, R16, R16, R24 ;  /* 0x000000101018722b */ /* 0x008fd00000000018 */
[----:B------:R-:W-:-:S08]  /*0e50*/  DFMA R24, R14, R14, R24 ;  /* 0x0000000e0e18722b */ /* 0x000fd00000000018 */
[----:B------:R-:W-:-:S08]  /*0e60*/  DFMA R24, R12, R12, R24 ;  /* 0x0000000c0c18722b */ /* 0x000fd00000000018 */
[----:B------:R-:W-:-:S08]  /*0e70*/  DFMA R24, R10, R10, R24 ;  /* 0x0000000a0a18722b */ /* 0x000fd00000000018 */
[----:B------:R-:W-:Y:S01]  /*0e80*/  DFMA R26, R26, R26, R24 ;  /* 0x0000001a1a1a722b */ /* 0x000fe20000000018 */
[----:B------:R-:W-:Y:S10]  /*0e90*/  @P1 BRA `(.L_x_20) ;  /* 0xfffffffc006c1947 */ /* 0x000ff4000383ffff */
.L_x_19:
[----:B------:R-:W-:Y:S05]  /*0ea0*/  BSYNC.RECONVERGENT B1 ;  /* 0x0000000000017941 */ /* 0x000fea0003800200 */
.L_x_18:
[----:B------:R-:W-:Y:S05]  /*0eb0*/  @!P0 BRA `(.L_x_17) ;  /* 0x0000000000d48947 */ /* 0x000fea0003800000 */
[----:B------:R-:W-:Y:S01]  /*0ec0*/  ISETP.GE.U32.AND P0, PT, R7, 0x8, PT ;  /* 0x000000080700780c */ /* 0x000fe20003f06070 */
[----:B------:R-:W-:Y:S01]  /*0ed0*/  BSSY.RECONVERGENT B1, `(.L_x_21) ;  /* 0x0000017000017945 */ /* 0x000fe20003800200 */
[----:B------:R-:W-:-:S04]  /*0ee0*/  LOP3.LUT R3, R2, 0x7, RZ, 0xc0, !PT ;  /* 0x0000000702037812 */ /* 0x000fc800078ec0ff */
[----:B------:R-:W-:-:S07]  /*0ef0*/  ISETP.NE.AND P1, PT, R3, RZ, PT ;  /* 0x000000ff0300720c */ /* 0x000fce0003f25270 */
[----:B------:R-:W-:Y:S06]  /*0f00*/  @!P0 BRA `(.L_x_22) ;  /* 0x00000000004c8947 */ /* 0x000fec0003800000 */
[----:B------:R-:W1:Y:S02]  /*0f10*/  LDC.64 R4, c[0x0][0x3b8] ;  /* 0x0000ee00ff047b82 */ /* 0x000e640000000a00 */
[----:B-1----:R-:W-:-:S05]  /*0f20*/  IMAD.WIDE R20, R6, 0x8, R4 ;  /* 0x0000000806147825 */ /* 0x002fca00078e0204 */
[----:B------:R-:W2:Y:S04]  /*0f30*/  LDG.E.64.CONSTANT R22, desc[UR4][R20.64] ;  /* 0x0000000414167981 */ /* 0x000ea8000c1e9b00 */
[----:B------:R-:W3:Y:S04]  /*0f40*/  LDG.E.64.CONSTANT R18, desc[UR4][R20.64+0x8] ;  /* 0x0000080414127981 */ /* 0x000ee8000c1e9b00 */
[----:B------:R-:W4:Y:S04]  /*0f50*/  LDG.E.64.CONSTANT R16, desc[UR4][R20.64+0x10] ;  /* 0x0000100414107981 */ /* 0x000f28000c1e9b00 */
[----:B------:R-:W5:Y:S04]  /*0f60*/  LDG.E.64.CONSTANT R14, desc[UR4][R20.64+0x18] ;  /* 0x00001804140e7981 */ /* 0x000f68000c1e9b00 */
[----:B------:R-:W5:Y:S04]  /*0f70*/  LDG.E.64.CONSTANT R12, desc[UR4][R20.64+0x20] ;  /* 0x00002004140c7981 */ /* 0x000f68000c1e9b00 */
[----:B0-----:R-:W5:Y:S04]  /*0f80*/  LDG.E.64.CONSTANT R10, desc[UR4][R20.64+0x28] ;  /* 0x00002804140a7981 */ /* 0x001f68000c1e9b00 */
[----:B------:R-:W5:Y:S04]  /*0f90*/  LDG.E.64.CONSTANT R8, desc[UR4][R20.64+0x30] ;  /* 0x0000300414087981 */ /* 0x000f68000c1e9b00 */
[----:B------:R-:W5:Y:S01]  /*0fa0*/  LDG.E.64.CONSTANT R4, desc[UR4][R20.64+0x38] ;  /* 0x0000380414047981 */ /* 0x000f62000c1e9b00 */
[----:B------:R-:W-:Y:S01]  /*0fb0*/  VIADD R6, R6, 0x8 ;  /* 0x0000000806067836 */ /* 0x000fe20000000000 */
[----:B--2---:R-:W-:-:S08]  /*0fc0*/  DFMA R26, R22, R22, R26 ;  /* 0x00000016161a722b */ /* 0x004fd0000000001a */
[----:B---3--:R-:W-:-:S08]  /*0fd0*/  DFMA R26, R18, R18, R26 ;  /* 0x00000012121a722b */ /* 0x008fd0000000001a */
[----:B----4-:R-:W-:-:S08]  /*0fe0*/  DFMA R26, R16, R16, R26 ;  /* 0x00000010101a722b */ /* 0x010fd0000000001a */
[----:B-----5:R-:W-:-:S08]  /*0ff0*/  DFMA R26, R14, R14, R26 ;  /* 0x0000000e0e1a722b */ /* 0x020fd0000000001a */
[----:B------:R-:W-:-:S08]  /*1000*/  DFMA R26, R12, R12, R26 ;  /* 0x0000000c0c1a722b */ /* 0x000fd0000000001a */
[----:B------:R-:W-:-:S08]  /*1010*/  DFMA R26, R10, R10, R26 ;  /* 0x0000000a0a1a722b */ /* 0x000fd0000000001a */
[----:B------:R-:W-:-:S08]  /*1020*/  DFMA R26, R8, R8, R26 ;  /* 0x00000008081a722b */ /* 0x000fd0000000001a */
[----:B------:R-:W-:-:S11]  /*1030*/  DFMA R26, R4, R4, R26 ;  /* 0x00000004041a722b */ /* 0x000fd6000000001a */
.L_x_22:
[----:B------:R-:W-:Y:S05]  /*1040*/  BSYNC.RECONVERGENT B1 ;  /* 0x0000000000017941 */ /* 0x000fea0003800200 */
.L_x_21:
        /* <DEDUP_REMOVED lines=10> */
[----:B0-----:R-:W4:Y:S04]  /*10f0*/  LDG.E.64.CONSTANT R10, desc[UR4][R2.64+0x10] ;  /* 0x00001004020a7981 */ /* 0x001f28000c1e9b00 */
[----:B------:R-:W5:Y:S01]  /*1100*/  LDG.E.64.CONSTANT R12, desc[UR4][R2.64+0x18] ;  /* 0x00001804020c7981 */ /* 0x000f62000c1e9b00 */
[----:B------:R-:W-:Y:S01]  /*1110*/  VIADD R6, R6, 0x4 ;  /* 0x0000000406067836 */ /* 0x000fe20000000000 */
[----:B--2---:R-:W-:-:S08]  /*1120*/  DFMA R4, R4, R4, R26 ;  /* 0x000000040404722b */ /* 0x004fd0000000001a */
[----:B---3--:R-:W-:-:S08]  /*1130*/  DFMA R4, R8, R8, R4 ;  /* 0x000000080804722b */ /* 0x008fd00000000004 */
[----:B----4-:R-:W-:-:S08]  /*1140*/  DFMA R4, R10, R10, R4 ;  /* 0x0000000a0a04722b */ /* 0x010fd00000000004 */
[----:B-----5:R-:W-:-:S11]  /*1150*/  DFMA R26, R12, R12, R4 ;  /* 0x0000000c0c1a722b */ /* 0x020fd60000000004 */
.L_x_24:
[----:B------:R-:W-:Y:S05]  /*1160*/  BSYNC.RECONVERGENT B1 ;  /* 0x0000000000017941 */ /* 0x000fea0003800200 */
.L_x_23:
[----:B------:R-:W-:Y:S05]  /*1170*/  @!P1 BRA `(.L_x_17) ;  /* 0x0000000000249947 */ /* 0x000fea0003800000 */
[----:B------:R-:W1:Y:S01]  /*1180*/  LDC.64 R4, c[0x0][0x3b8] ;  /* 0x0000ee00ff047b82 */ /* 0x000e620000000a00 */
[----:B------:R-:W-:-:S07]  /*1190*/  IMAD.MOV R7, RZ, RZ, -R7 ;  /* 0x000000ffff077224 */ /* 0x000fce00078e0a07 */
.L_x_25:
[----:B-1----:R-:W-:-:S06]  /*11a0*/  IMAD.WIDE R2, R6, 0x8, R4 ;  /* 0x0000000806027825 */ /* 0x002fcc00078e0204 */
[----:B------:R-:W2:Y:S01]  /*11b0*/  LDG.E.64.CONSTANT R2, desc[UR4][R2.64] ;  /* 0x0000000402027981 */ /* 0x000ea2000c1e9b00 */
[----:B------:R-:W-:Y:S02]  /*11c0*/  VIADD R7, R7, 0x1 ;  /* 0x0000000107077836 */ /* 0x000fe40000000000 */
[----:B------:R-:W-:-:S03]  /*11d0*/  VIADD R6, R6, 0x1 ;  /* 0x0000000106067836 */ /* 0x000fc60000000000 */
[----:B------:R-:W-:Y:S01]  /*11e0*/  ISETP.NE.AND P0, PT, R7, RZ, PT ;  /* 0x000000ff0700720c */ /* 0x000fe20003f05270 */
[----:B--2---:R-:W-:-:S12]  /*11f0*/  DFMA R26, R2, R2, R26 ;  /* 0x00000002021a722b */ /* 0x004fd8000000001a */
[----:B------:R-:W-:Y:S05]  /*1200*/  @P0 BRA `(.L_x_25) ;  /* 0xfffffffc00e40947 */ /* 0x000fea000383ffff */
.L_x_17:
[----:B------:R-:W-:Y:S05]  /*1210*/  BSYNC.RECONVERGENT B0 ;  /* 0x0000000000007941 */ /* 0x000fea0003800200 */
.L_x_16:
[----:B------:R-:W1:Y:S01]  /*1220*/  LDCU.64 UR6, c[0x0][0x3c0] ;  /* 0x00007800ff0677ac */ /* 0x000e620008000a00 */
[----:B------:R-:W-:Y:S02]  /*1230*/  IMAD.MOV.U32 R2, RZ, RZ, 0x0 ;  /* 0x00000000ff027424 */ /* 0x000fe400078e00ff */
[----:B------:R-:W-:Y:S01]  /*1240*/  IMAD.MOV.U32 R3, RZ, RZ, 0x3ff00000 ;  /* 0x3ff00000ff037424 */ /* 0x000fe200078e00ff */
[----:B-1----:R-:W-:-:S04]  /*1250*/  ISETP.NE.U32.AND P0, PT, RZ, UR6, PT ;  /* 0x00000006ff007c0c */ /* 0x002fc8000bf05070 */
[----:B------:R-:W-:Y:S01]  /*1260*/  ISETP.NE.AND.EX P0, PT, RZ, UR7, PT, P0 ;  /* 0x00000007ff007c0c */ /* 0x000fe2000bf05300 */
[----:B------:R-:W1:Y:S01]  /*1270*/  LDCU.64 UR6, c[0x0][0x380] ;  /* 0x00007000ff0677ac */ /* 0x000e620008000a00 */
[----:B------:R-:W-:Y:S02]  /*1280*/  IMAD.MOV.U32 R4, RZ, RZ, 0x652b82fe ;  /* 0x652b82feff047424 */ /* 0x000fe400078e00ff */
[----:B------:R-:W-:-:S09]  /*1290*/  IMAD.MOV.U32 R5, RZ, RZ, 0x3ff71547 ;  /* 0x3ff71547ff057424 */ /* 0x000fd200078e00ff */
[----:B------:R-:W2:Y:S01]  /*12a0*/  @P0 LDC.64 R8, c[0x0][0x3c0] ;  /* 0x0000f000ff080b82 */ /* 0x000ea20000000a00 */
[----:B-1----:R-:W-:-:S08]  /*12b0*/  DMUL R26, R26, -UR6 ;  /* 0x800000061a1a7c28 */ /* 0x002fd00008000000 */
[----:B------:R-:W-:Y:S01]  /*12c0*/  DFMA R4, R26, R4, 6.75539944105574400000e+15 ;  /* 0x433800001a04742b */ /* 0x000fe20000000004 */
[----:B------:R-:W-:Y:S01]  /*12d0*/  UMOV UR6, 0xfefa39ef ;  /* 0xfefa39ef00067882 */ /* 0x000fe20000000000 */
[----:B------:R-:W-:-:S06]  /*12e0*/  UMOV UR7, 0x3fe62e42 ;  /* 0x3fe62e4200077882 */ /* 0x000fcc0000000000 */
[----:B------:R-:W-:Y:S01]  /*12f0*/  DADD R6, R4, -6.75539944105574400000e+15 ;  /* 0xc338000004067429 */ /* 0x000fe20000000000 */
[----:B--2---:R-:W-:-:S05]  /*1300*/  @P0 IMAD.WIDE R8, R0, 0x8, R8 ;  /* 0x0000000800080825 */ /* 0x004fca00078e0208 */
[----:B------:R1:W5:Y:S02]  /*1310*/  @P0 LDG.E.64.CONSTANT R2, desc[UR4][R8.64] ;  /* 0x0000000408020981 */ /* 0x000364000c1e9b00 */
[C---:B0-----:R-:W-:Y:S01]  /*1320*/  DFMA R10, R6.reuse, -UR6, R26 ;  /* 0x80000006060a7c2b */ /* 0x041fe2000800001a */
[----:B------:R-:W-:Y:S01]  /*1330*/  UMOV UR6, 0x3b39803f ;  /* 0x3b39803f00067882 */ /* 0x000fe20000000000 */
[----:B------:R-:W-:Y:S01]  /*1340*/  UMOV UR7, 0x3c7abc9e ;  /* 0x3c7abc9e00077882 */ /* 0x000fe20000000000 */
[----:B------:R-:W-:Y:S01]  /*1350*/  FSETP.GEU.AND P0, PT, |R27|, 4.1917929649353027344, PT ;  /* 0x4086232b1b00780b */ /* 0x000fe20003f0e200 */
[----:B------:R-:W-:Y:S04]  /*1360*/  BSSY.RECONVERGENT B0, `(.L_x_26) ;  /* 0x0000032000007945 */ /* 0x000fe80003800200 */
[----:B------:R-:W-:Y:S01]  /*1370*/  DFMA R6, R6, -UR6, R10 ;  /* 0x8000000606067c2b */ /* 0x000fe2000800000a */
[----:B------:R-:W-:Y:S01]  /*1380*/  UMOV UR6, 0x69ce2bdf ;  /* 0x69ce2bdf00067882 */ /* 0x000fe20000000000 */
[----:B------:R-:W-:Y:S01]  /*1390*/  IMAD.MOV.U32 R10, RZ, RZ, -0x35dec16 ;  /* 0xfca213eaff0a7424 */ /* 0x000fe200078e00ff */
[----:B------:R-:W-:Y:S01]  /*13a0*/  UMOV UR7, 0x3e5ade15 ;  /* 0x3e5ade1500077882 */ /* 0x000fe20000000000 */
[----:B------:R-:W-:-:S06]  /*13b0*/  IMAD.MOV.U32 R11, RZ, RZ, 0x3e928af3 ;  /* 0x3e928af3ff0b7424 */ /* 0x000fcc00078e00ff */
[----:B-1----:R-:W-:Y:S01]  /*13c0*/  DFMA R8, R6, UR6, R10 ;  /* 0x0000000606087c2b */ /* 0x002fe2000800000a */
[----:B------:R-:W-:Y:S01]  /*13d0*/  UMOV UR6, 0x62401315 ;  /* 0x6240131500067882 */ /* 0x000fe20000000000 */
[----:B------:R-:W-:-:S06]  /*13e0*/  UMOV UR7, 0x3ec71dee ;  /* 0x3ec71dee00077882 */ /* 0x000fcc0000000000 */
[----:B------:R-:W-:Y:S01]  /*13f0*/  DFMA R8, R6, R8, UR6 ;  /* 0x0000000606087e2b */ /* 0x000fe20008000008 */
        /* <DEDUP_REMOVED lines=20> */
[----:B------:R-:W-:-:S08]  /*1540*/  DFMA R8, R6, R8, UR6 ;  /* 0x0000000606087e2b */ /* 0x000fd00008000008 */
[C---:B------:R-:W-:Y:S02]  /*1550*/  DFMA R10, R6.reuse, R8, 1 ;  /* 0x3ff00000060a742b */ /* 0x040fe40000000008 */
[----:B------:R-:W0:Y:S06]  /*1560*/  LDC.64 R8, c[0x0][0x3a0] ;  /* 0x0000e800ff087b82 */ /* 0x000e2c0000000a00 */
[----:B------:R-:W-:-:S10]  /*1570*/  DFMA R10, R6, R10, 1 ;  /* 0x3ff00000060a742b */ /* 0x000fd4000000000a */
[----:B------:R-:W-:Y:S02]  /*1580*/  IMAD R7, R4, 0x100000, R11 ;  /* 0x0010000004077824 */ /* 0x000fe400078e020b */
[----:B------:R-:W-:Y:S01]  /*1590*/  IMAD.MOV.U32 R6, RZ, RZ, R10 ;  /* 0x000000ffff067224 */ /* 0x000fe200078e000a */
[----:B------:R-:W-:Y:S06]  /*15a0*/  @!P0 BRA `(.L_x_27) ;  /* 0x0000000000348947 */ /* 0x000fec0003800000 */
[----:B------:R-:W-:Y:S01]  /*15b0*/  FSETP.GEU.AND P1, PT, |R27|, 4.2275390625, PT ;  /* 0x408748001b00780b */ /* 0x000fe20003f2e200 */
[C---:B------:R-:W-:Y:S02]  /*15c0*/  DADD R6, R26.reuse, +INF ;  /* 0x7ff000001a067429 */ /* 0x040fe40000000000 */
[----:B------:R-:W-:-:S08]  /*15d0*/  DSETP.GEU.AND P0, PT, R26, RZ, PT ;  /* 0x000000ff1a00722a */ /* 0x000fd00003f0e000 */
[----:B------:R-:W-:Y:S02]  /*15e0*/  FSEL R6, R6, RZ, P0 ;  /* 0x000000ff06067208 */ /* 0x000fe40000000000 */
[----:B------:R-:W-:Y:S02]  /*15f0*/  @!P1 LEA.HI R5, R4, R4, RZ, 0x1 ;  /* 0x0000000404059211 */ /* 0x000fe400078f08ff */
[----:B------:R-:W-:Y:S02]  /*1600*/  FSEL R7, R7, RZ, P0 ;  /* 0x000000ff07077208 */ /* 0x000fe40000000000 */
[----:B------:R-:W-:-:S05]  /*1610*/  @!P1 SHF.R.S32.HI R5, RZ, 0x1, R5 ;  /* 0x00000001ff059819 */ /* 0x000fca0000011405 */
[----:B------:R-:W-:Y:S02]  /*1620*/  @!P1 IMAD.IADD R4, R4, 0x1, -R5 ;  /* 0x0000000104049824 */ /* 0x000fe400078e0a05 */
[----:B------:R-:W-:-:S03]  /*1630*/  @!P1 IMAD R5, R5, 0x100000, R11 ;  /* 0x0010000005059824 */ /* 0x000fc600078e020b */
[----:B------:R-:W-:Y:S01]  /*1640*/  @!P1 LEA R11, R4, 0x3ff00000, 0x14 ;  /* 0x3ff00000040b9811 */ /* 0x000fe200078ea0ff */
[----:B------:R-:W-:Y:S02]  /*1650*/  @!P1 IMAD.MOV.U32 R4, RZ, RZ, R10 ;  /* 0x000000ffff049224 */ /* 0x000fe400078e000a */
[----:B------:R-:W-:-:S06]  /*1660*/  @!P1 IMAD.MOV.U32 R10, RZ, RZ, RZ ;  /* 0x000000ffff0a9224 */ /* 0x000fcc00078e00ff */
[----:B------:R-:W-:-:S11]  /*1670*/  @!P1 DMUL R6, R4, R10 ;  /* 0x0000000a04069228 */ /* 0x000fd60000000000 */
.L_x_27:
[----:B------:R-:W-:Y:S05]  /*1680*/  BSYNC.RECONVERGENT B0 ;  /* 0x0000000000007941 */ /* 0x000fea0003800200 */
.L_x_26:
[----:B-----5:R-:W-:Y:S01]  /*1690*/  DMUL R2, R6, R2 ;  /* 0x0000000206027228 */ /* 0x020fe20000000000 */
[----:B0-----:R-:W-:-:S06]  /*16a0*/  IMAD.WIDE R8, R0, 0x8, R8 ;  /* 0x0000000800087825 */ /* 0x001fcc00078e0208 */
[----:B------:R-:W-:Y:S01]  /*16b0*/  STG.E.64 desc[UR4][R8.64], R2 ;  /* 0x0000000208007986 */ /* 0x000fe2000c101b04 */
[----:B------:R-:W-:Y:S05]  /*16c0*/  EXIT ;  /* 0x000000000000794d */ /* 0x000fea0003800000 */
.L_x_28:
[----:B------:R-:W-:-:S00]  /*16d0*/  BRA `(.L_x_28) ;  /* 0xfffffffc00fc7947 */ /* 0x000fc0000383ffff */
[----:B------:R-:W-:-:S00]  /*16e0*/  NOP ;  /* 0x0000000000007918 */ /* 0x000fc00000000000 */
        /* <DEDUP_REMOVED lines=9> */
.L_x_38:


//--------------------- .text._Z10kernel_rbfdPKdS0_PKiS2_S2_Pfiji --------------------------
	.section	.text._Z10kernel_rbfdPKdS0_PKiS2_S2_Pfiji,"ax",@progbits
	.align	128
        .global         _Z10kernel_rbfdPKdS0_PKiS2_S2_Pfiji
        .type           _Z10kernel_rbfdPKdS0_PKiS2_S2_Pfiji,@function
        .size           _Z10kernel_rbfdPKdS0_PKiS2_S2_Pfiji,(.L_x_39 - _Z10kernel_rbfdPKdS0_PKiS2_S2_Pfiji)
        .other          _Z10kernel_rbfdPKdS0_PKiS2_S2_Pfiji,@"STO_CUDA_ENTRY STV_DEFAULT"
_Z10kernel_rbfdPKdS0_PKiS2_S2_Pfiji:
.text._Z10kernel_rbfdPKdS0_PKiS2_S2_Pfiji:
        /* <DEDUP_REMOVED lines=8> */
[----:B------:R-:W0:Y:S01]  /*0080*/  LDC R11, c[0x0][0x3c0] ;  /* 0x0000f000ff0b7b82 */ /* 0x000e220000000800 */
[----:B------:R-:W1:Y:S01]  /*0090*/  LDCU UR6, c[0x0][0x3bc] ;  /* 0x00007780ff0677ac */ /* 0x000e620008000800 */
[----:B------:R-:W2:Y:S06]  /*00a0*/  LDCU.64 UR4, c[0x0][0x358] ;  /* 0x00006b00ff0477ac */ /* 0x000eac0008000a00 */
[----:B------:R-:W0:Y:S01]  /*00b0*/  LDC.64 R2, c[0x0][0x3a8] ;  /* 0x0000ea00ff027b82 */ /* 0x000e220000000a00 */
[----:B------:R-:W3:Y:S07]  /*00c0*/  LDCU.64 UR8, c[0x0][0x390] ;  /* 0x00007200ff0877ac */ /* 0x000eee0008000a00 */
[----:B------:R-:W4:Y:S01]  /*00d0*/  LDC.64 R12, c[0x0][0x398] ;  /* 0x0000e600ff0c7b82 */ /* 0x000f220000000a00 */
[----:B-1----:R-:W-:Y:S01]  /*00e0*/  VIADD R5, R0, UR6 ;  /* 0x0000000600057c36 */ /* 0x002fe20008000000 */
[----:B------:R-:W1:Y:S01]  /*00f0*/  LDCU.64 UR6, c[0x0][0x3a0] ;  /* 0x00007400ff0677ac */ /* 0x000e620008000a00 */
[----:B0-----:R-:W-:-:S04]  /*0100*/  IMAD.WIDE R10, R11, 0x4, R2 ;  /* 0x000000040b0a7825 */ /* 0x001fc800078e0202 */
[----:B------:R-:W-:Y:S01]  /*0110*/  IMAD.WIDE.U32 R2, R5, 0x4, R2 ;  /* 0x0000000405027825 */ /* 0x000fe200078e0002 */
[----:B--2---:R-:W4:Y:S04]  /*0120*/  LDG.E.CONSTANT R4, desc[UR4][R10.64] ;  /* 0x000000040a047981 */ /* 0x004f28000c1e9900 */
[----:B------:R-:W2:Y:S01]  /*0130*/  LDG.E.CONSTANT R5, desc[UR4][R2.64] ;  /* 0x0000000402057981 */ /* 0x000ea2000c1e9900 */
[----:B----4-:R-:W-:-:S04]  /*0140*/  IMAD.WIDE R14, R4, 0x4, R12 ;  /* 0x00000004040e7825 */ /* 0x010fc800078e020c */
[----:B--2---:R-:W-:Y:S01]  /*0150*/  IMAD.WIDE R12, R5, 0x4, R12 ;  /* 0x00000004050c7825 */ /* 0x004fe200078e020c */
[----:B------:R-:W2:Y:S04]  /*0160*/  LDG.E.CONSTANT R6, desc[UR4][R14.64] ;  /* 0x000000040e067981 */ /* 0x000ea8000c1e9900 */
[----:B------:R-:W2:Y:S04]  /*0170*/  LDG.E.CONSTANT R9, desc[UR4][R14.64+0x4] ;  /* 0x000004040e097981 */ /* 0x000ea8000c1e9900 */
[----:B------:R-:W4:Y:S04]  /*0180*/  LDG.E.CONSTANT R7, desc[UR4][R12.64] ;  /* 0x000000040c077981 */ /* 0x000f28000c1e9900 */
[----:B------:R-:W4:Y:S01]  /*0190*/  LDG.E.CONSTANT R16, desc[UR4][R12.64+0x4] ;  /* 0x000004040c107981 */ /* 0x000f22000c1e9900 */
[----:B------:R-:W-:Y:S01]  /*01a0*/  BSSY.RECONVERGENT B0, `(.L_x_29) ;  /* 0x000002c000007945 */ /* 0x000fe20003800200 */
[----:B--2---:R-:W-:-:S02]  /*01b0*/  IMAD.IADD R8, R9, 0x1, -R6 ;  /* 0x0000000109087824 */ /* 0x004fc400078e0a06 */
[----:B----4-:R-:W-:-:S05]  /*01c0*/  IMAD.IADD R9, R16, 0x1, -R7 ;  /* 0x0000000110097824 */ /* 0x010fca00078e0a07 */
[----:B------:R-:W-:-:S04]  /*01d0*/  VIMNMX R2, PT, PT, R9, R8, PT ;  /* 0x0000000809027248 */ /* 0x000fc80003fe0100 */
[----:B------:R-:W-:Y:S02]  /*01e0*/  ISETP.GE.AND P0, PT, R2, 0x1, PT ;  /* 0x000000010200780c */ /* 0x000fe40003f06270 */
[----:B------:R-:W-:-:S11]  /*01f0*/  CS2R R2, SRZ ;  /* 0x0000000000027805 */ /* 0x000fd6000001ff00 */
[----:B-1-3--:R-:W-:Y:S05]  /*0200*/  @!P0 BRA `(.L_x_30) ;  /* 0x0000000000948947 */ /* 0x00afea0003800000 */
[----:B------:R-:W-:Y:S01]  /*0210*/  BSSY.RECONVERGENT B1, `(.L_x_31) ;  /* 0x0000023000017945 */ /* 0x000fe20003800200 */
[----:B------:R-:W-:Y:S02]  /*0220*/  CS2R R14, SRZ ;  /* 0x00000000000e7805 */ /* 0x000fe4000001ff00 */
[----:B------:R-:W-:-:S07]  /*0230*/  CS2R R2, SRZ ;  /* 0x0000000000027805 */ /* 0x000fce000001ff00 */
.L_x_34:
[----:B------:R-:W-:Y:S02]  /*0240*/  SHF.R.S32.HI R10, RZ, 0x1f, R14 ;  /* 0x0000001fff0a7819 */ /* 0x000fe4000001140e */
[C---:B------:R-:W-:Y:S02]  /*0250*/  IADD3 R16, P0, PT, R7.reuse, R14, RZ ;  /* 0x0000000e07107210 */ /* 0x040fe40007f1e0ff */
[----:B------:R-:W-:Y:S02]  /*0260*/  SHF.R.S32.HI R11, RZ, 0x1f, R15 ;  /* 0x0000001fff0b7819 */ /* 0x000fe4000001140f */
[C---:B------:R-:W-:Y:S02]  /*0270*/  IADD3 R18, P1, PT, R6.reuse, R15, RZ ;  /* 0x0000000f06127210 */ /* 0x040fe40007f3e0ff */
[----:B------:R-:W-:Y:S02]  /*0280*/  LEA.HI.X.SX32 R17, R7, R10, 0x1, P0 ;  /* 0x0000000a07117211 */ /* 0x000fe400000f0eff */
[----:B------:R-:W-:-:S02]  /*0290*/  LEA.HI.X.SX32 R19, R6, R11, 0x1, P1 ;  /* 0x0000000b06137211 */ /* 0x000fc400008f0eff */
[----:B------:R-:W-:Y:S02]  /*02a0*/  LEA R10, P1, R18, UR6, 0x2 ;  /* 0x00000006120a7c11 */ /* 0x000fe4000f8210ff */
[----:B------:R-:W-:Y:S02]  /*02b0*/  LEA R12, P0, R16, UR6, 0x2 ;  /* 0x00000006100c7c11 */ /* 0x000fe4000f8010ff */
[----:B------:R-:W-:Y:S02]  /*02c0*/  LEA.HI.X R11, R18, UR7, R19, 0x2, P1 ;  /* 0x00000007120b7c11 */ /* 0x000fe400088f1413 */
[----:B------:R-:W-:-:S04]  /*02d0*/  LEA.HI.X R13, R16, UR7, R17, 0x2, P0 ;  /* 0x00000007100d7c11 */ /* 0x000fc800080f1411 */
[----:B------:R-:W2:Y:S04]  /*02e0*/  LDG.E.CONSTANT R11, desc[UR4][R10.64] ;  /* 0x000000040a0b7981 */ /* 0x000ea8000c1e9900 */
[----:B------:R-:W2:Y:S01]  /*02f0*/  LDG.E.CONSTANT R12, desc[UR4][R12.64] ;  /* 0x000000040c0c7981 */ /* 0x000ea2000c1e9900 */
[----:B------:R-:W-:Y:S01]  /*0300*/  BSSY.RECONVERGENT B2, `(.L_x_32) ;  /* 0x0000010000027945 */ /* 0x000fe20003800200 */
[----:B--2---:R-:W-:-:S13]  /*0310*/  ISETP.GE.AND P0, PT, R12, R11, PT ;  /* 0x0000000b0c00720c */ /* 0x004fda0003f06270 */
[----:B------:R-:W-:Y:S01]  /*0320*/  @!P0 VIADD R14, R14, 0x1 ;  /* 0x000000010e0e8836 */ /* 0x000fe20000000000 */
[----:B------:R-:W-:Y:S06]  /*0330*/  @!P0 BRA `(.L_x_33) ;  /* 0x0000000000308947 */ /* 0x000fec0003800000 */
[----:B------:R-:W-:-:S13]  /*0340*/  ISETP.GT.AND P0, PT, R12, R11, PT ;  /* 0x0000000b0c00720c */ /* 0x000fda0003f04270 */
[----:B------:R-:W-:Y:S01]  /*0350*/  @P0 VIADD R15, R15, 0x1 ;  /* 0x000000010f0f0836 */ /* 0x000fe20000000000 */
[----:B------:R-:W-:Y:S06]  /*0360*/  @P0 BRA `(.L_x_33) ;  /* 0x0000000000240947 */ /* 0x000fec0003800000 */
[----:B------:R-:W-:Y:S02]  /*0370*/  LEA R12, P0, R16, UR8, 0x3 ;  /* 0x00000008100c7c11 */ /* 0x000fe4000f8018ff */
[----:B------:R-:W-:Y:S02]  /*0380*/  LEA R10, P1, R18, UR8, 0x3 ;  /* 0x00000008120a7c11 */ /* 0x000fe4000f8218ff */
[----:B------:R-:W-:Y:S02]  /*0390*/  LEA.HI.X R13, R16, UR9, R17, 0x3, P0 ;  /* 0x00000009100d7c11 */ /* 0x000fe400080f1c11 */
[----:B------:R-:W-:-:S04]  /*03a0*/  LEA.HI.X R11, R18, UR9, R19, 0x3, P1 ;  /* 0x00000009120b7c11 */ /* 0x000fc800088f1c13 */
[----:B------:R-:W2:Y:S04]  /*03b0*/  LDG.E.64.CONSTANT R12, desc[UR4][R12.64] ;  /* 0x000000040c0c7981 */ /* 0x000ea8000c1e9b00 */
[----:B------:R-:W2:Y:S01]  /*03c0*/  LDG.E.64.CONSTANT R10, desc[UR4][R10.64] ;  /* 0x000000040a0a7981 */ /* 0x000ea2000c1e9b00 */
[----:B------:R-:W-:Y:S02]  /*03d0*/  VIADD R14, R14, 0x1 ;  /* 0x000000010e0e7836 */ /* 0x000fe40000000000 */
[----:B------:R-:W-:Y:S01]  /*03e0*/  VIADD R15, R15, 0x1 ;  /* 0x000000010f0f7836 */ /* 0x000fe20000000000 */
[----:B--2---:R-:W-:-:S11]  /*03f0*/  DFMA R2, R12, R10, R2 ;  /* 0x0000000a0c02722b */ /* 0x004fd60000000002 */
.L_x_33:
[----:B------:R-:W-:Y:S05]  /*0400*/  BSYNC.RECONVERGENT B2 ;  /* 0x0000000000027941 */ /* 0x000fea0003800200 */
.L_x_32:
[----:B------:R-:W-:Y:S02]  /*0410*/  ISETP.GE.AND P0, PT, R15, R8, PT ;  /* 0x000000080f00720c */ /* 0x000fe40003f06270 */
[----:B------:R-:W-:-:S13]  /*0420*/  ISETP.LT.AND P1, PT, R14, R9, PT ;  /* 0x000000090e00720c */ /* 0x000fda0003f21270 */
[----:B------:R-:W-:Y:S05]  /*0430*/  @!P0 BRA P1, `(.L_x_34) ;  /* 0xfffffffc00808947 */ /* 0x000fea000083ffff */
[----:B------:R-:W-:Y:S05]  /*0440*/  BSYNC.RECONVERGENT B1 ;  /* 0x0000000000017941 */ /* 0x000fea0003800200 */
.L_x_31:
[----:B------:R-:W-:-:S11]  /*0450*/  DADD R2, R2, R2 ;  /* 0x0000000002027229 */ /* 0x000fd60000000002 */
.L_x_30:
[----:B------:R-:W-:Y:S05]  /*0460*/  BSYNC.RECONVERGENT B0 ;  /* 0x0000000000007941 */ /* 0x000fea0003800200 */
.L_x_29:
[----:B------:R-:W0:Y:S08]  /*0470*/  LDC.64 R8, c[0x0][0x388] ;  /* 0x0000e200ff087b82 */ /* 0x000e300000000a00 */
[----:B------:R-:W1:Y:S01]  /*0480*/  LDC.64 R10, c[0x0][0x380] ;  /* 0x0000e000ff0a7b82 */ /* 0x000e620000000a00 */
[----:B0-----:R-:W-:-:S04]  /*0490*/  IMAD.WIDE R6, R5, 0x8, R8 ;  /* 0x0000000805067825 */ /* 0x001fc800078e0208 */
[----:B------:R-:W-:Y:S02]  /*04a0*/  IMAD.WIDE R8, R4, 0x8, R8 ;  /* 0x0000000804087825 */ /* 0x000fe400078e0208 */
[----:B------:R-:W2:Y:S04]  /*04b0*/  LDG.E.64.CONSTANT R6, desc[UR4][R6.64] ;  /* 0x0000000406067981 */ /* 0x000ea8000c1e9b00 */
[----:B------:R-:W2:Y:S01]  /*04c0*/  LDG.E.64.CONSTANT R8, desc[UR4][R8.64] ;  /* 0x0000000408087981 */ /* 0x000ea2000c1e9b00 */
[----:B------:R-:W-:Y:S01]  /*04d0*/  UMOV UR6, 0xfefa39ef ;  /* 0xfefa39ef00067882 */ /* 0x000fe20000000000 */
[----:B------:R-:W-:Y:S01]  /*04e0*/  UMOV UR7, 0x3fe62e42 ;  /* 0x3fe62e4200077882 */ /* 0x000fe20000000000 */
[----:B------:R-:W-:Y:S01]  /*04f0*/  BSSY.RECONVERGENT B0, `(.L_x_35) ;  /* 0x000003d000007945 */ /* 0x000fe20003800200 */
[----:B--2---:R-:W-:Y:S01]  /*0500*/  DADD R4, R6, R8 ;  /* 0x0000000006047229 */ /* 0x004fe20000000008 */
[----:B------:R-:W-:-:S02]  /*0510*/  IMAD.MOV.U32 R8, RZ, RZ, -0x35dec16 ;  /* 0xfca213eaff087424 */ /* 0x000fc400078e00ff */
[----:B------:R-:W-:-:S05]  /*0520*/  IMAD.MOV.U32 R9, RZ, RZ, 0x3e928af3 ;  /* 0x3e928af3ff097424 */ /* 0x000fca00078e00ff */
[----:B------:R-:W-:Y:S01]  /*0530*/  DADD R2, R4, -R2 ;  /* 0x0000000004027229 */ /* 0x000fe20000000802 */
[----:B------:R-:W-:Y:S02]  /*0540*/  IMAD.MOV.U32 R4, RZ, RZ, 0x652b82fe ;  /* 0x652b82feff047424 */ /* 0x000fe400078e00ff */
[----:B------:R-:W-:-:S05]  /*0550*/  IMAD.MOV.U32 R5, RZ, RZ, 0x3ff71547 ;  /* 0x3ff71547ff057424 */ /* 0x000fca00078e00ff */
[----:B-1----:R-:W-:-:S08]  /*0560*/  DMUL R2, R2, -R10 ;  /* 0x8000000a02027228 */ /* 0x002fd00000000000 */
[----:B------:R-:W-:Y:S02]  /*0570*/  DFMA R4, R2, R4, 6.75539944105574400000e+15 ;  /* 0x433800000204742b */ /* 0x000fe40000000004 */
[----:B------:R-:W-:-:S06]  /*0580*/  FSETP.GEU.AND P0, PT, |R3|, 4.1917929649353027344, PT ;  /* 0x4086232b0300780b */ /* 0x000fcc0003f0e200 */
[----:B------:R-:W-:-:S08]  /*0590*/  DADD R10, R4, -6.75539944105574400000e+15 ;  /* 0xc3380000040a7429 */ /* 0x000fd00000000000 */
[----:B------:R-:W-:Y:S01]  /*05a0*/  DFMA R12, R10, -UR6, R2 ;  /* 0x800000060a0c7c2b */ /* 0x000fe20008000002 */
[----:B------:R-:W-:Y:S01]  /*05b0*/  UMOV UR6, 0x3b39803f ;  /* 0x3b39803f00067882 */ /* 0x000fe20000000000 */
[----:B------:R-:W-:-:S06]  /*05c0*/  UMOV UR7, 0x3c7abc9e ;  /* 0x3c7abc9e00077882 */ /* 0x000fcc0000000000 */
[----:B------:R-:W-:Y:S01]  /*05d0*/  DFMA R6, R10, -UR6, R12 ;  /* 0x800000060a067c2b */ /* 0x000fe2000800000c */
[----:B------:R-:W-:Y:S01]  /*05e0*/  UMOV UR6, 0x69ce2bdf ;  /* 0x69ce2bdf00067882 */ /* 0x000fe20000000000 */
[----:B------:R-:W-:-:S06]  /*05f0*/  UMOV UR7, 0x3e5ade15 ;  /* 0x3e5ade1500077882 */ /* 0x000fcc0000000000 */
[----:B------:R-:W-:Y:S01]  /*0600*/  DFMA R8, R6, UR6, R8 ;  /* 0x0000000606087c2b */ /* 0x000fe20008000008 */
        /* <DEDUP_REMOVED lines=34> */
[----:B------:R-:W-:Y:S01]  /*0830*/  @!P1 LEA.HI R5, R4, R4, RZ, 0x1 ;  /* 0x0000000404059211 */ /* 0x000fe200078f08ff */
[----:B------:R-:W-:Y:S01]  /*0840*/  @!P1 IMAD.MOV.U32 R2, RZ, RZ, R10 ;  /* 0x000000ffff029224 */ /* 0x000fe200078e000a */
[----:B------:R-:W-:Y:S02]  /*0850*/  FSEL R7, R7, RZ, P0 ;  /* 0x000000ff07077208 */ /* 0x000fe40000000000 */
[----:B------:R-:W-:-:S05]  /*0860*/  @!P1 SHF.R.S32.HI R5, RZ, 0x1, R5 ;  /* 0x00000001ff059819 */ /* 0x000fca0000011405 */
[----:B------:R-:W-:Y:S02]  /*0870*/  @!P1 IMAD.IADD R4, R4, 0x1, -R5 ;  /* 0x0000000104049824 */ /* 0x000fe400078e0a05 */
[----:B------:R-:W-:-:S03]  /*0880*/  @!P1 IMAD R3, R5, 0x100000, R11 ;  /* 0x0010000005039824 */ /* 0x000fc600078e020b */
[----:B------:R-:W-:Y:S01]  /*0890*/  @!P1 LEA R5, R4, 0x3ff00000, 0x14 ;  /* 0x3ff0000004059811 */ /* 0x000fe200078ea0ff */
[----:B------:R-:W-:-:S06]  /*08a0*/  @!P1 IMAD.MOV.U32 R4, RZ, RZ, RZ ;  /* 0x000000ffff049224 */ /* 0x000fcc00078e00ff */
[----:B------:R-:W-:-:S11]  /*08b0*/  @!P1 DMUL R6, R2, R4 ;  /* 0x0000000402069228 */ /* 0x000fd60000000000 */
.L_x_36:
[----:B------:R-:W-:Y:S05]  /*08c0*/  BSYNC.RECONVERGENT B0 ;  /* 0x0000000000007941 */ /* 0x000fea0003800200 */
.L_x_35:
[----:B------:R-:W1:Y:S01]  /*08d0*/  F2F.F32.F64 R7, R6 ;  /* 0x0000000600077310 */ /* 0x000e620000301000 */
[----:B0-----:R-:W-:-:S05]  /*08e0*/  IMAD.WIDE R8, R0, 0x4, R8 ;  /* 0x0000000400087825 */ /* 0x001fca00078e0208 */
[----:B-1----:R-:W-:Y:S01]  /*08f0*/  STG.E desc[UR4][R8.64], R7 ;  /* 0x0000000708007986 */ /* 0x002fe2000c101904 */
[----:B------:R-:W-:Y:S05]  /*0900*/  EXIT ;  /* 0x000000000000794d */ /* 0x000fea0003800000 */
.L_x_37:
        /* <DEDUP_REMOVED lines=15> */
.L_x_39:


//--------------------- .nv.shared.reserved.0     --------------------------
	.section	.nv.shared.reserved.0,"aw",@nobits
	.weak		__nv_reservedSMEM_offset_0_alias
	.size		__nv_reservedSMEM_offset_0_alias, 0, 64
	.other		__nv_reservedSMEM_offset_0_alias,@"STO_CUDA_RESERVED_SHARED STV_DEFAULT"
__nv_reservedSMEM_offset_0_alias:
	.zero		0
	.zero		64


//--------------------- .nv.constant0._Z18kernel_rbf_predictdPKdPKiS2_PdiiS2_S0_S0_ --------------------------
	.section	.nv.constant0._Z18kernel_rbf_predictdPKdPKiS2_PdiiS2_S0_S0_,"a",@progbits
	.sectionflags	@""
	.align	4
.nv.constant0._Z18kernel_rbf_predictdPKdPKiS2_PdiiS2_S0_S0_:
	.zero		968


//--------------------- .nv.constant0._Z10kernel_rbfdPKdS0_PKiS2_S2_Pfiji --------------------------
	.section	.nv.constant0._Z10kernel_rbfdPKdS0_PKiS2_S2_Pfiji,"a",@progbits
	.sectionflags	@""
	.align	4
.nv.constant0._Z10kernel_rbfdPKdS0_PKiS2_S2_Pfiji:
	.zero		964


//--------------------- SYMBOLS --------------------------

	.type		.nv.reservedSmem.offset0,@object
	.size		.nv.reservedSmem.offset0,0x4
